//
// Generated by NVIDIA NVVM Compiler
//
// Compiler Build ID: CL-36424714
// Cuda compilation tools, release 13.0, V13.0.88
// Based on NVVM 20.0.0
//

.version 9.0
.target sm_100
.address_size 64

	// .globl	_Z18initialize_latticePiPfP17curandStateXORWOW
.global .align 4 .b8 precalc_xorwow_matrix[102400];
.global .align 4 .b8 precalc_xorwow_offset_matrix[102400];
.global .align 4 .b8 mrg32k3aM1[2304];
.global .align 4 .b8 mrg32k3aM2[2304];
.global .align 4 .b8 mrg32k3aM1SubSeq[2016];
.global .align 4 .b8 mrg32k3aM2SubSeq[2016];
.global .align 4 .b8 mrg32k3aM1Seq[2304];
.global .align 4 .b8 mrg32k3aM2Seq[2304];
.const .align 8 .b8 __cr_lgamma_table[72];

.visible .entry _Z18initialize_latticePiPfP17curandStateXORWOW(
	.param .u64 .ptr .align 1 _Z18initialize_latticePiPfP17curandStateXORWOW_param_0,
	.param .u64 .ptr .align 1 _Z18initialize_latticePiPfP17curandStateXORWOW_param_1,
	.param .u64 .ptr .align 1 _Z18initialize_latticePiPfP17curandStateXORWOW_param_2
)
{
	.reg .pred 	%p<5>;
	.reg .b32 	%r<133>;
	.reg .b32 	%f<24>;
	.reg .b64 	%rd<11>;
	.reg .b64 	%fd<2>;

	ld.param.u64 	%rd2, [_Z18initialize_latticePiPfP17curandStateXORWOW_param_0];
	ld.param.u64 	%rd3, [_Z18initialize_latticePiPfP17curandStateXORWOW_param_1];
	ld.param.u64 	%rd4, [_Z18initialize_latticePiPfP17curandStateXORWOW_param_2];
	mov.u32 	%r22, %ctaid.x;
	mov.u32 	%r23, %ntid.x;
	mov.u32 	%r24, %tid.x;
	mad.lo.s32 	%r25, %r22, %r23, %r24;
	mov.u32 	%r26, %ctaid.y;
	mov.u32 	%r27, %ntid.y;
	mov.u32 	%r28, %tid.y;
	mad.lo.s32 	%r29, %r26, %r27, %r28;
	mad.lo.s32 	%r1, %r29, 25, %r25;
	setp.gt.s32 	%p1, %r25, 24;
	setp.gt.u32 	%p2, %r29, 24;
	or.pred  	%p3, %p1, %p2;
	@%p3 bra 	$L__BB0_4;
	cvta.to.global.u64 	%rd5, %rd2;
	cvta.to.global.u64 	%rd6, %rd4;
	mul.wide.s32 	%rd7, %r1, 48;
	add.s64 	%rd1, %rd6, %rd7;
	ld.global.v2.u32 	{%r132, %r131}, [%rd1];
	ld.global.v2.u32 	{%r130, %r129}, [%rd1+8];
	ld.global.v2.u32 	{%r128, %r127}, [%rd1+16];
	ld.global.v2.u32 	{%r8, %r9}, [%rd1+24];
	ld.global.f32 	%f1, [%rd1+32];
	ld.global.f64 	%fd1, [%rd1+40];
	mul.lo.s32 	%r31, %r1, 11;
	mul.wide.s32 	%rd8, %r31, 4;
	add.s64 	%rd9, %rd5, %rd8;
	mov.b32 	%r32, 100;
	st.global.u32 	[%rd9], %r32;
	mov.b32 	%r33, 0;
	st.global.u32 	[%rd9+4], %r33;
	st.global.u32 	[%rd9+8], %r33;
	st.global.u32 	[%rd9+12], %r33;
	st.global.u32 	[%rd9+16], %r33;
	st.global.u32 	[%rd9+20], %r33;
	st.global.u32 	[%rd9+24], %r33;
	st.global.u32 	[%rd9+28], %r33;
	st.global.u32 	[%rd9+32], %r33;
	st.global.u32 	[%rd9+36], %r33;
	st.global.u32 	[%rd9+40], %r33;
	setp.ne.s32 	%p4, %r1, 0;
	@%p4 bra 	$L__BB0_3;
	cvta.to.global.u64 	%rd10, %rd3;
	shr.u32 	%r34, %r131, 2;
	xor.b32  	%r35, %r34, %r131;
	shl.b32 	%r36, %r127, 4;
	shl.b32 	%r37, %r35, 1;
	xor.b32  	%r38, %r36, %r37;
	xor.b32  	%r39, %r38, %r127;
	xor.b32  	%r40, %r39, %r35;
	add.s32 	%r41, %r132, %r40;
	add.s32 	%r42, %r41, 362437;
	cvt.rn.f32.u32 	%f2, %r42;
	fma.rn.f32 	%f3, %f2, 0f2F800000, 0f2F000000;
	st.global.f32 	[%rd10], %f3;
	shr.u32 	%r43, %r130, 2;
	xor.b32  	%r44, %r43, %r130;
	shl.b32 	%r45, %r40, 4;
	shl.b32 	%r46, %r44, 1;
	xor.b32  	%r47, %r45, %r46;
	xor.b32  	%r48, %r47, %r40;
	xor.b32  	%r49, %r48, %r44;
	add.s32 	%r50, %r132, %r49;
	add.s32 	%r51, %r50, 724874;
	cvt.rn.f32.u32 	%f4, %r51;
	fma.rn.f32 	%f5, %f4, 0f2F800000, 0f2F000000;
	st.global.f32 	[%rd10+4], %f5;
	shr.u32 	%r52, %r129, 2;
	xor.b32  	%r53, %r52, %r129;
	shl.b32 	%r54, %r49, 4;
	shl.b32 	%r55, %r53, 1;
	xor.b32  	%r56, %r54, %r55;
	xor.b32  	%r57, %r56, %r49;
	xor.b32  	%r58, %r57, %r53;
	add.s32 	%r59, %r132, %r58;
	add.s32 	%r60, %r59, 1087311;
	cvt.rn.f32.u32 	%f6, %r60;
	fma.rn.f32 	%f7, %f6, 0f2F800000, 0f2F000000;
	st.global.f32 	[%rd10+8], %f7;
	shr.u32 	%r61, %r128, 2;
	xor.b32  	%r62, %r61, %r128;
	shl.b32 	%r63, %r58, 4;
	shl.b32 	%r64, %r62, 1;
	xor.b32  	%r65, %r63, %r64;
	xor.b32  	%r66, %r65, %r58;
	xor.b32  	%r67, %r66, %r62;
	add.s32 	%r68, %r132, %r67;
	add.s32 	%r69, %r68, 1449748;
	cvt.rn.f32.u32 	%f8, %r69;
	fma.rn.f32 	%f9, %f8, 0f2F800000, 0f2F000000;
	st.global.f32 	[%rd10+12], %f9;
	shr.u32 	%r70, %r127, 2;
	xor.b32  	%r71, %r70, %r127;
	shl.b32 	%r72, %r67, 4;
	shl.b32 	%r73, %r71, 1;
	xor.b32  	%r74, %r72, %r73;
	xor.b32  	%r75, %r74, %r67;
	xor.b32  	%r76, %r75, %r71;
	add.s32 	%r77, %r132, %r76;
	add.s32 	%r78, %r77, 1812185;
	cvt.rn.f32.u32 	%f10, %r78;
	fma.rn.f32 	%f11, %f10, 0f2F800000, 0f2F000000;
	st.global.f32 	[%rd10+16], %f11;
	shr.u32 	%r79, %r40, 2;
	xor.b32  	%r80, %r79, %r40;
	shl.b32 	%r81, %r76, 4;
	shl.b32 	%r82, %r80, 1;
	xor.b32  	%r83, %r81, %r82;
	xor.b32  	%r84, %r83, %r76;
	xor.b32  	%r85, %r84, %r80;
	add.s32 	%r86, %r132, %r85;
	add.s32 	%r87, %r86, 2174622;
	cvt.rn.f32.u32 	%f12, %r87;
	fma.rn.f32 	%f13, %f12, 0f2F800000, 0f2F000000;
	st.global.f32 	[%rd10+20], %f13;
	shr.u32 	%r88, %r49, 2;
	xor.b32  	%r89, %r88, %r49;
	shl.b32 	%r90, %r85, 4;
	shl.b32 	%r91, %r89, 1;
	xor.b32  	%r92, %r90, %r91;
	xor.b32  	%r93, %r92, %r85;
	xor.b32  	%r131, %r93, %r89;
	add.s32 	%r94, %r132, %r131;
	add.s32 	%r95, %r94, 2537059;
	cvt.rn.f32.u32 	%f14, %r95;
	fma.rn.f32 	%f15, %f14, 0f2F800000, 0f2F000000;
	st.global.f32 	[%rd10+24], %f15;
	shr.u32 	%r96, %r58, 2;
	xor.b32  	%r97, %r96, %r58;
	shl.b32 	%r98, %r131, 4;
	shl.b32 	%r99, %r97, 1;
	xor.b32  	%r100, %r98, %r99;
	xor.b32  	%r101, %r100, %r131;
	xor.b32  	%r130, %r101, %r97;
	add.s32 	%r102, %r132, %r130;
	add.s32 	%r103, %r102, 2899496;
	cvt.rn.f32.u32 	%f16, %r103;
	fma.rn.f32 	%f17, %f16, 0f2F800000, 0f2F000000;
	st.global.f32 	[%rd10+28], %f17;
	shr.u32 	%r104, %r67, 2;
	xor.b32  	%r105, %r104, %r67;
	shl.b32 	%r106, %r130, 4;
	shl.b32 	%r107, %r105, 1;
	xor.b32  	%r108, %r106, %r107;
	xor.b32  	%r109, %r108, %r130;
	xor.b32  	%r129, %r109, %r105;
	add.s32 	%r110, %r132, %r129;
	add.s32 	%r111, %r110, 3261933;
	cvt.rn.f32.u32 	%f18, %r111;
	fma.rn.f32 	%f19, %f18, 0f2F800000, 0f2F000000;
	st.global.f32 	[%rd10+32], %f19;
	shr.u32 	%r112, %r76, 2;
	xor.b32  	%r113, %r112, %r76;
	shl.b32 	%r114, %r129, 4;
	shl.b32 	%r115, %r113, 1;
	xor.b32  	%r116, %r114, %r115;
	xor.b32  	%r117, %r116, %r129;
	xor.b32  	%r128, %r117, %r113;
	add.s32 	%r118, %r132, %r128;
	add.s32 	%r119, %r118, 3624370;
	cvt.rn.f32.u32 	%f20, %r119;
	fma.rn.f32 	%f21, %f20, 0f2F800000, 0f2F000000;
	st.global.f32 	[%rd10+36], %f21;
	shr.u32 	%r120, %r85, 2;
	xor.b32  	%r121, %r120, %r85;
	shl.b32 	%r122, %r128, 4;
	shl.b32 	%r123, %r121, 1;
	xor.b32  	%r124, %r122, %r123;
	xor.b32  	%r125, %r124, %r128;
	xor.b32  	%r127, %r125, %r121;
	add.s32 	%r132, %r132, 3986807;
	add.s32 	%r126, %r127, %r132;
	cvt.rn.f32.u32 	%f22, %r126;
	fma.rn.f32 	%f23, %f22, 0f2F800000, 0f2F000000;
	st.global.f32 	[%rd10+40], %f23;
$L__BB0_3:
	st.global.v2.u32 	[%rd1], {%r132, %r131};
	st.global.v2.u32 	[%rd1+8], {%r130, %r129};
	st.global.v2.u32 	[%rd1+16], {%r128, %r127};
	st.global.v2.u32 	[%rd1+24], {%r8, %r9};
	st.global.f32 	[%rd1+32], %f1;
	st.global.f64 	[%rd1+40], %fd1;
$L__BB0_4:
	ret;

}
	// .globl	_Z10supply_topPi
.visible .entry _Z10supply_topPi(
	.param .u64 .ptr .align 1 _Z10supply_topPi_param_0
)
{
	.reg .pred 	%p<2>;
	.reg .b32 	%r<11>;
	.reg .b64 	%rd<5>;

	ld.param.u64 	%rd1, [_Z10supply_topPi_param_0];
	mov.u32 	%r2, %ctaid.x;
	mov.u32 	%r3, %ntid.x;
	mov.u32 	%r4, %tid.x;
	mad.lo.s32 	%r1, %r2, %r3, %r4;
	setp.gt.s32 	%p1, %r1, 24;
	@%p1 bra 	$L__BB1_2;
	cvta.to.global.u64 	%rd2, %rd1;
	mul.lo.s32 	%r5, %r1, 11;
	mul.wide.s32 	%rd3, %r5, 4;
	add.s64 	%rd4, %rd2, %rd3;
	ld.global.u32 	%r6, [%rd4];
	min.s32 	%r7, %r6, 10;
	sub.s32 	%r8, %r6, %r7;
	st.global.u32 	[%rd4], %r8;
	ld.global.u32 	%r9, [%rd4+4];
	add.s32 	%r10, %r9, %r7;
	st.global.u32 	[%rd4+4], %r10;
$L__BB1_2:
	ret;

}
	// .globl	_Z15apply_reactionsPiP4RuleiPfP17curandStateXORWOW
.visible .entry _Z15apply_reactionsPiP4RuleiPfP17curandStateXORWOW(
	.param .u64 .ptr .align 1 _Z15apply_reactionsPiP4RuleiPfP17curandStateXORWOW_param_0,
	.param .u64 .ptr .align 1 _Z15apply_reactionsPiP4RuleiPfP17curandStateXORWOW_param_1,
	.param .u32 _Z15apply_reactionsPiP4RuleiPfP17curandStateXORWOW_param_2,
	.param .u64 .ptr .align 1 _Z15apply_reactionsPiP4RuleiPfP17curandStateXORWOW_param_3,
	.param .u64 .ptr .align 1 _Z15apply_reactionsPiP4RuleiPfP17curandStateXORWOW_param_4
)
{
	.local .align 16 .b8 	__local_depot2[12096];
	.reg .b64 	%SP;
	.reg .b64 	%SPL;
	.reg .pred 	%p<81>;
	.reg .b16 	%rs<4>;
	.reg .b32 	%r<242>;
	.reg .b32 	%f<42>;
	.reg .b64 	%rd<166>;
	.reg .b64 	%fd<2>;

	mov.u64 	%SPL, __local_depot2;
	ld.param.u64 	%rd19, [_Z15apply_reactionsPiP4RuleiPfP17curandStateXORWOW_param_0];
	ld.param.u64 	%rd22, [_Z15apply_reactionsPiP4RuleiPfP17curandStateXORWOW_param_4];
	add.u64 	%rd1, %SPL, 0;
	add.u64 	%rd2, %SPL, 48;
	add.u64 	%rd3, %SPL, 8048;
	add.u64 	%rd4, %SPL, 12048;
	mov.u32 	%r77, %ctaid.x;
	mov.u32 	%r78, %ntid.x;
	mov.u32 	%r79, %tid.x;
	mad.lo.s32 	%r80, %r77, %r78, %r79;
	mov.u32 	%r81, %ctaid.y;
	mov.u32 	%r82, %ntid.y;
	mov.u32 	%r83, %tid.y;
	mad.lo.s32 	%r84, %r81, %r82, %r83;
	mad.lo.s32 	%r1, %r84, 25, %r80;
	setp.gt.s32 	%p1, %r80, 24;
	setp.gt.u32 	%p2, %r84, 24;
	or.pred  	%p3, %p1, %p2;
	@%p3 bra 	$L__BB2_22;
	ld.param.u32 	%r212, [_Z15apply_reactionsPiP4RuleiPfP17curandStateXORWOW_param_2];
	cvta.to.global.u64 	%rd28, %rd19;
	cvta.to.global.u64 	%rd29, %rd22;
	mul.wide.s32 	%rd30, %r1, 48;
	add.s64 	%rd5, %rd29, %rd30;
	ld.global.v2.u32 	{%r241, %r240}, [%rd5];
	ld.global.v2.u32 	{%r5, %r4}, [%rd5+8];
	ld.global.v2.u32 	{%r6, %r7}, [%rd5+16];
	ld.global.v2.u32 	{%r8, %r9}, [%rd5+24];
	ld.global.f32 	%f1, [%rd5+32];
	ld.global.f64 	%fd1, [%rd5+40];
	mul.lo.s32 	%r87, %r1, 11;
	mul.wide.s32 	%rd31, %r87, 4;
	add.s64 	%rd6, %rd28, %rd31;
	ld.global.u32 	%r235, [%rd6];
	st.local.u32 	[%rd1], %r235;
	ld.global.u32 	%r234, [%rd6+4];
	st.local.u32 	[%rd1+4], %r234;
	ld.global.u32 	%r233, [%rd6+8];
	st.local.u32 	[%rd1+8], %r233;
	ld.global.u32 	%r232, [%rd6+12];
	st.local.u32 	[%rd1+12], %r232;
	ld.global.u32 	%r231, [%rd6+16];
	st.local.u32 	[%rd1+16], %r231;
	ld.global.u32 	%r230, [%rd6+20];
	st.local.u32 	[%rd1+20], %r230;
	ld.global.u32 	%r229, [%rd6+24];
	st.local.u32 	[%rd1+24], %r229;
	ld.global.u32 	%r228, [%rd6+28];
	st.local.u32 	[%rd1+28], %r228;
	ld.global.u32 	%r227, [%rd6+32];
	st.local.u32 	[%rd1+32], %r227;
	ld.global.u32 	%r226, [%rd6+36];
	st.local.u32 	[%rd1+36], %r226;
	ld.global.u32 	%r225, [%rd6+40];
	st.local.u32 	[%rd1+40], %r225;
	setp.lt.s32 	%p4, %r212, 1;
	mov.b64 	%rd161, 0;
	mov.b32 	%r219, 0;
	@%p4 bra 	$L__BB2_15;
	ld.param.u32 	%r213, [_Z15apply_reactionsPiP4RuleiPfP17curandStateXORWOW_param_2];
	setp.eq.s32 	%p5, %r213, 1;
	mov.b64 	%rd161, 0;
	mov.b32 	%r221, 0;
	mov.u32 	%r219, %r221;
	@%p5 bra 	$L__BB2_11;
	mov.b64 	%rd161, 0;
	mov.b32 	%r216, 0;
	mov.u32 	%r219, %r216;
$L__BB2_4:
	ld.param.u64 	%rd149, [_Z15apply_reactionsPiP4RuleiPfP17curandStateXORWOW_param_1];
	cvta.to.global.u64 	%rd35, %rd149;
	mul.wide.u32 	%rd36, %r216, 28;
	add.s64 	%rd37, %rd35, %rd36;
	ld.global.u8 	%rs1, [%rd37+24];
	setp.eq.s16 	%p6, %rs1, 0;
	@%p6 bra 	$L__BB2_7;
	ld.param.u64 	%rd150, [_Z15apply_reactionsPiP4RuleiPfP17curandStateXORWOW_param_1];
	mov.b32 	%r91, 0;
	st.local.u32 	[%rd4], %r91;
	st.local.u32 	[%rd4+4], %r91;
	st.local.u32 	[%rd4+8], %r91;
	st.local.u32 	[%rd4+12], %r91;
	st.local.u32 	[%rd4+16], %r91;
	st.local.u32 	[%rd4+20], %r91;
	st.local.u32 	[%rd4+24], %r91;
	st.local.u32 	[%rd4+28], %r91;
	st.local.u32 	[%rd4+32], %r91;
	st.local.u32 	[%rd4+36], %r91;
	st.local.u32 	[%rd4+40], %r91;
	cvta.to.global.u64 	%rd38, %rd150;
	mul.wide.u32 	%rd39, %r216, 28;
	add.s64 	%rd40, %rd38, %rd39;
	ld.global.u32 	%r23, [%rd40];
	mul.wide.s32 	%rd41, %r23, 4;
	add.s64 	%rd42, %rd4, %rd41;
	ld.local.u32 	%r92, [%rd42];
	add.s32 	%r93, %r92, 1;
	st.local.u32 	[%rd42], %r93;
	ld.global.u32 	%r24, [%rd40+4];
	mul.wide.s32 	%rd43, %r24, 4;
	add.s64 	%rd44, %rd4, %rd43;
	ld.local.u32 	%r94, [%rd44];
	add.s32 	%r95, %r94, 1;
	st.local.u32 	[%rd44], %r95;
	ld.global.u32 	%r25, [%rd40+8];
	mul.wide.s32 	%rd45, %r25, 4;
	add.s64 	%rd46, %rd4, %rd45;
	ld.local.u32 	%r96, [%rd46];
	add.s32 	%r97, %r96, 1;
	st.local.u32 	[%rd46], %r97;
	ld.local.u32 	%r98, [%rd4];
	setp.gt.s32 	%p7, %r98, %r235;
	ld.local.u32 	%r99, [%rd4+4];
	setp.gt.s32 	%p8, %r99, %r234;
	or.pred  	%p9, %p7, %p8;
	ld.local.u32 	%r101, [%rd4+8];
	setp.gt.s32 	%p10, %r101, %r233;
	or.pred  	%p11, %p9, %p10;
	ld.local.u32 	%r103, [%rd4+12];
	setp.gt.s32 	%p12, %r103, %r232;
	or.pred  	%p13, %p11, %p12;
	ld.local.u32 	%r105, [%rd4+16];
	setp.gt.s32 	%p14, %r105, %r231;
	or.pred  	%p15, %p13, %p14;
	ld.local.u32 	%r107, [%rd4+20];
	setp.gt.s32 	%p16, %r107, %r230;
	or.pred  	%p17, %p15, %p16;
	ld.local.u32 	%r109, [%rd4+24];
	setp.gt.s32 	%p18, %r109, %r229;
	or.pred  	%p19, %p17, %p18;
	ld.local.u32 	%r111, [%rd4+28];
	setp.gt.s32 	%p20, %r111, %r228;
	or.pred  	%p21, %p19, %p20;
	ld.local.u32 	%r113, [%rd4+32];
	setp.gt.s32 	%p22, %r113, %r227;
	or.pred  	%p23, %p21, %p22;
	ld.local.u32 	%r115, [%rd4+36];
	setp.gt.s32 	%p24, %r115, %r226;
	or.pred  	%p25, %p23, %p24;
	ld.local.u32 	%r117, [%rd4+40];
	setp.gt.s32 	%p26, %r117, %r225;
	or.pred  	%p27, %p25, %p26;
	@%p27 bra 	$L__BB2_7;
	ld.param.u64 	%rd156, [_Z15apply_reactionsPiP4RuleiPfP17curandStateXORWOW_param_3];
	mul.wide.s32 	%rd47, %r23, 4;
	add.s64 	%rd48, %rd1, %rd47;
	ld.local.u32 	%r119, [%rd48];
	cvt.rn.f32.s32 	%f2, %r119;
	cvta.to.global.u64 	%rd49, %rd156;
	add.s64 	%rd50, %rd49, %rd47;
	ld.global.f32 	%f3, [%rd50];
	mul.f32 	%f4, %f3, %f2;
	mul.f32 	%f5, %f4, 0f447A0000;
	cvt.rzi.s64.f32 	%rd51, %f5;
	mul.wide.s32 	%rd52, %r24, 4;
	add.s64 	%rd53, %rd1, %rd52;
	ld.local.u32 	%r120, [%rd53];
	cvt.rn.f32.s32 	%f6, %r120;
	add.s64 	%rd54, %rd49, %rd52;
	ld.global.f32 	%f7, [%rd54];
	mul.f32 	%f8, %f7, %f6;
	mul.f32 	%f9, %f8, 0f447A0000;
	cvt.rzi.s64.f32 	%rd55, %f9;
	mul.lo.s64 	%rd56, %rd55, %rd51;
	mul.wide.s32 	%rd57, %r25, 4;
	add.s64 	%rd58, %rd1, %rd57;
	ld.local.u32 	%r121, [%rd58];
	cvt.rn.f32.s32 	%f10, %r121;
	add.s64 	%rd59, %rd49, %rd57;
	ld.global.f32 	%f11, [%rd59];
	mul.f32 	%f12, %f11, %f10;
	mul.f32 	%f13, %f12, 0f447A0000;
	cvt.rzi.s64.f32 	%rd60, %f13;
	mul.lo.s64 	%rd61, %rd60, %rd56;
	mul.wide.s32 	%rd62, %r219, 8;
	add.s64 	%rd63, %rd2, %rd62;
	st.local.u64 	[%rd63], %rd61;
	mul.wide.s32 	%rd64, %r219, 4;
	add.s64 	%rd65, %rd3, %rd64;
	st.local.u32 	[%rd65], %r216;
	add.s64 	%rd161, %rd61, %rd161;
	add.s32 	%r219, %r219, 1;
$L__BB2_7:
	ld.param.u64 	%rd151, [_Z15apply_reactionsPiP4RuleiPfP17curandStateXORWOW_param_1];
	cvta.to.global.u64 	%rd66, %rd151;
	mul.wide.u32 	%rd67, %r216, 28;
	add.s64 	%rd68, %rd66, %rd67;
	ld.global.u8 	%rs2, [%rd68+52];
	setp.eq.s16 	%p28, %rs2, 0;
	@%p28 bra 	$L__BB2_10;
	ld.param.u64 	%rd152, [_Z15apply_reactionsPiP4RuleiPfP17curandStateXORWOW_param_1];
	mov.b32 	%r122, 0;
	st.local.u32 	[%rd4], %r122;
	st.local.u32 	[%rd4+4], %r122;
	st.local.u32 	[%rd4+8], %r122;
	st.local.u32 	[%rd4+12], %r122;
	st.local.u32 	[%rd4+16], %r122;
	st.local.u32 	[%rd4+20], %r122;
	st.local.u32 	[%rd4+24], %r122;
	st.local.u32 	[%rd4+28], %r122;
	st.local.u32 	[%rd4+32], %r122;
	st.local.u32 	[%rd4+36], %r122;
	st.local.u32 	[%rd4+40], %r122;
	cvta.to.global.u64 	%rd69, %rd152;
	mul.wide.u32 	%rd70, %r216, 28;
	add.s64 	%rd71, %rd69, %rd70;
	ld.global.u32 	%r28, [%rd71+28];
	mul.wide.s32 	%rd72, %r28, 4;
	add.s64 	%rd73, %rd4, %rd72;
	ld.local.u32 	%r123, [%rd73];
	add.s32 	%r124, %r123, 1;
	st.local.u32 	[%rd73], %r124;
	ld.global.u32 	%r29, [%rd71+32];
	mul.wide.s32 	%rd74, %r29, 4;
	add.s64 	%rd75, %rd4, %rd74;
	ld.local.u32 	%r125, [%rd75];
	add.s32 	%r126, %r125, 1;
	st.local.u32 	[%rd75], %r126;
	ld.global.u32 	%r30, [%rd71+36];
	mul.wide.s32 	%rd76, %r30, 4;
	add.s64 	%rd77, %rd4, %rd76;
	ld.local.u32 	%r127, [%rd77];
	add.s32 	%r128, %r127, 1;
	st.local.u32 	[%rd77], %r128;
	ld.local.u32 	%r129, [%rd4];
	setp.gt.s32 	%p29, %r129, %r235;
	ld.local.u32 	%r130, [%rd4+4];
	setp.gt.s32 	%p30, %r130, %r234;
	or.pred  	%p31, %p29, %p30;
	ld.local.u32 	%r132, [%rd4+8];
	setp.gt.s32 	%p32, %r132, %r233;
	or.pred  	%p33, %p31, %p32;
	ld.local.u32 	%r134, [%rd4+12];
	setp.gt.s32 	%p34, %r134, %r232;
	or.pred  	%p35, %p33, %p34;
	ld.local.u32 	%r136, [%rd4+16];
	setp.gt.s32 	%p36, %r136, %r231;
	or.pred  	%p37, %p35, %p36;
	ld.local.u32 	%r138, [%rd4+20];
	setp.gt.s32 	%p38, %r138, %r230;
	or.pred  	%p39, %p37, %p38;
	ld.local.u32 	%r140, [%rd4+24];
	setp.gt.s32 	%p40, %r140, %r229;
	or.pred  	%p41, %p39, %p40;
	ld.local.u32 	%r142, [%rd4+28];
	setp.gt.s32 	%p42, %r142, %r228;
	or.pred  	%p43, %p41, %p42;
	ld.local.u32 	%r144, [%rd4+32];
	setp.gt.s32 	%p44, %r144, %r227;
	or.pred  	%p45, %p43, %p44;
	ld.local.u32 	%r146, [%rd4+36];
	setp.gt.s32 	%p46, %r146, %r226;
	or.pred  	%p47, %p45, %p46;
	ld.local.u32 	%r148, [%rd4+40];
	setp.gt.s32 	%p48, %r148, %r225;
	or.pred  	%p49, %p47, %p48;
	@%p49 bra 	$L__BB2_10;
	ld.param.u64 	%rd157, [_Z15apply_reactionsPiP4RuleiPfP17curandStateXORWOW_param_3];
	mul.wide.s32 	%rd78, %r28, 4;
	add.s64 	%rd79, %rd1, %rd78;
	ld.local.u32 	%r150, [%rd79];
	cvt.rn.f32.s32 	%f14, %r150;
	cvta.to.global.u64 	%rd80, %rd157;
	add.s64 	%rd81, %rd80, %rd78;
	ld.global.f32 	%f15, [%rd81];
	mul.f32 	%f16, %f15, %f14;
	mul.f32 	%f17, %f16, 0f447A0000;
	cvt.rzi.s64.f32 	%rd82, %f17;
	mul.wide.s32 	%rd83, %r29, 4;
	add.s64 	%rd84, %rd1, %rd83;
	ld.local.u32 	%r151, [%rd84];
	cvt.rn.f32.s32 	%f18, %r151;
	add.s64 	%rd85, %rd80, %rd83;
	ld.global.f32 	%f19, [%rd85];
	mul.f32 	%f20, %f19, %f18;
	mul.f32 	%f21, %f20, 0f447A0000;
	cvt.rzi.s64.f32 	%rd86, %f21;
	mul.lo.s64 	%rd87, %rd86, %rd82;
	mul.wide.s32 	%rd88, %r30, 4;
	add.s64 	%rd89, %rd1, %rd88;
	ld.local.u32 	%r152, [%rd89];
	cvt.rn.f32.s32 	%f22, %r152;
	add.s64 	%rd90, %rd80, %rd88;
	ld.global.f32 	%f23, [%rd90];
	mul.f32 	%f24, %f23, %f22;
	mul.f32 	%f25, %f24, 0f447A0000;
	cvt.rzi.s64.f32 	%rd91, %f25;
	mul.lo.s64 	%rd92, %rd91, %rd87;
	mul.wide.s32 	%rd93, %r219, 8;
	add.s64 	%rd94, %rd2, %rd93;
	st.local.u64 	[%rd94], %rd92;
	mul.wide.s32 	%rd95, %r219, 4;
	add.s64 	%rd96, %rd3, %rd95;
	add.s32 	%r153, %r216, 1;
	st.local.u32 	[%rd96], %r153;
	add.s64 	%rd161, %rd92, %rd161;
	add.s32 	%r219, %r219, 1;
$L__BB2_10:
	ld.param.u32 	%r214, [_Z15apply_reactionsPiP4RuleiPfP17curandStateXORWOW_param_2];
	add.s32 	%r216, %r216, 2;
	and.b32  	%r221, %r214, 2147483646;
	setp.ne.s32 	%p50, %r216, %r221;
	@%p50 bra 	$L__BB2_4;
$L__BB2_11:
	ld.param.u32 	%r215, [_Z15apply_reactionsPiP4RuleiPfP17curandStateXORWOW_param_2];
	and.b32  	%r154, %r215, 1;
	setp.eq.b32 	%p51, %r154, 1;
	not.pred 	%p52, %p51;
	@%p52 bra 	$L__BB2_15;
	ld.param.u64 	%rd153, [_Z15apply_reactionsPiP4RuleiPfP17curandStateXORWOW_param_1];
	cvta.to.global.u64 	%rd97, %rd153;
	mul.wide.u32 	%rd98, %r221, 28;
	add.s64 	%rd99, %rd97, %rd98;
	ld.global.u8 	%rs3, [%rd99+24];
	setp.eq.s16 	%p53, %rs3, 0;
	@%p53 bra 	$L__BB2_15;
	ld.param.u64 	%rd154, [_Z15apply_reactionsPiP4RuleiPfP17curandStateXORWOW_param_1];
	mov.b32 	%r155, 0;
	st.local.u32 	[%rd4], %r155;
	st.local.u32 	[%rd4+4], %r155;
	st.local.u32 	[%rd4+8], %r155;
	st.local.u32 	[%rd4+12], %r155;
	st.local.u32 	[%rd4+16], %r155;
	st.local.u32 	[%rd4+20], %r155;
	st.local.u32 	[%rd4+24], %r155;
	st.local.u32 	[%rd4+28], %r155;
	st.local.u32 	[%rd4+32], %r155;
	st.local.u32 	[%rd4+36], %r155;
	st.local.u32 	[%rd4+40], %r155;
	cvta.to.global.u64 	%rd100, %rd154;
	mul.wide.u32 	%rd101, %r221, 28;
	add.s64 	%rd102, %rd100, %rd101;
	ld.global.u32 	%r38, [%rd102];
	mul.wide.s32 	%rd103, %r38, 4;
	add.s64 	%rd104, %rd4, %rd103;
	ld.local.u32 	%r156, [%rd104];
	add.s32 	%r157, %r156, 1;
	st.local.u32 	[%rd104], %r157;
	ld.global.u32 	%r39, [%rd102+4];
	mul.wide.s32 	%rd105, %r39, 4;
	add.s64 	%rd106, %rd4, %rd105;
	ld.local.u32 	%r158, [%rd106];
	add.s32 	%r159, %r158, 1;
	st.local.u32 	[%rd106], %r159;
	ld.global.u32 	%r40, [%rd102+8];
	mul.wide.s32 	%rd107, %r40, 4;
	add.s64 	%rd108, %rd4, %rd107;
	ld.local.u32 	%r160, [%rd108];
	add.s32 	%r161, %r160, 1;
	st.local.u32 	[%rd108], %r161;
	ld.local.u32 	%r162, [%rd4];
	setp.gt.s32 	%p54, %r162, %r235;
	ld.local.u32 	%r163, [%rd4+4];
	setp.gt.s32 	%p55, %r163, %r234;
	or.pred  	%p56, %p54, %p55;
	ld.local.u32 	%r165, [%rd4+8];
	setp.gt.s32 	%p57, %r165, %r233;
	or.pred  	%p58, %p56, %p57;
	ld.local.u32 	%r167, [%rd4+12];
	setp.gt.s32 	%p59, %r167, %r232;
	or.pred  	%p60, %p58, %p59;
	ld.local.u32 	%r169, [%rd4+16];
	setp.gt.s32 	%p61, %r169, %r231;
	or.pred  	%p62, %p60, %p61;
	ld.local.u32 	%r171, [%rd4+20];
	setp.gt.s32 	%p63, %r171, %r230;
	or.pred  	%p64, %p62, %p63;
	ld.local.u32 	%r173, [%rd4+24];
	setp.gt.s32 	%p65, %r173, %r229;
	or.pred  	%p66, %p64, %p65;
	ld.local.u32 	%r175, [%rd4+28];
	setp.gt.s32 	%p67, %r175, %r228;
	or.pred  	%p68, %p66, %p67;
	ld.local.u32 	%r177, [%rd4+32];
	setp.gt.s32 	%p69, %r177, %r227;
	or.pred  	%p70, %p68, %p69;
	ld.local.u32 	%r179, [%rd4+36];
	setp.gt.s32 	%p71, %r179, %r226;
	or.pred  	%p72, %p70, %p71;
	ld.local.u32 	%r181, [%rd4+40];
	setp.gt.s32 	%p73, %r181, %r225;
	or.pred  	%p74, %p72, %p73;
	@%p74 bra 	$L__BB2_15;
	ld.param.u64 	%rd158, [_Z15apply_reactionsPiP4RuleiPfP17curandStateXORWOW_param_3];
	mul.wide.s32 	%rd109, %r38, 4;
	add.s64 	%rd110, %rd1, %rd109;
	ld.local.u32 	%r183, [%rd110];
	cvt.rn.f32.s32 	%f26, %r183;
	cvta.to.global.u64 	%rd111, %rd158;
	add.s64 	%rd112, %rd111, %rd109;
	ld.global.f32 	%f27, [%rd112];
	mul.f32 	%f28, %f27, %f26;
	mul.f32 	%f29, %f28, 0f447A0000;
	cvt.rzi.s64.f32 	%rd113, %f29;
	mul.wide.s32 	%rd114, %r39, 4;
	add.s64 	%rd115, %rd1, %rd114;
	ld.local.u32 	%r184, [%rd115];
	cvt.rn.f32.s32 	%f30, %r184;
	add.s64 	%rd116, %rd111, %rd114;
	ld.global.f32 	%f31, [%rd116];
	mul.f32 	%f32, %f31, %f30;
	mul.f32 	%f33, %f32, 0f447A0000;
	cvt.rzi.s64.f32 	%rd117, %f33;
	mul.lo.s64 	%rd118, %rd117, %rd113;
	mul.wide.s32 	%rd119, %r40, 4;
	add.s64 	%rd120, %rd1, %rd119;
	ld.local.u32 	%r185, [%rd120];
	cvt.rn.f32.s32 	%f34, %r185;
	add.s64 	%rd121, %rd111, %rd119;
	ld.global.f32 	%f35, [%rd121];
	mul.f32 	%f36, %f35, %f34;
	mul.f32 	%f37, %f36, 0f447A0000;
	cvt.rzi.s64.f32 	%rd122, %f37;
	mul.lo.s64 	%rd123, %rd122, %rd118;
	mul.wide.s32 	%rd124, %r219, 8;
	add.s64 	%rd125, %rd2, %rd124;
	st.local.u64 	[%rd125], %rd123;
	mul.wide.s32 	%rd126, %r219, 4;
	add.s64 	%rd127, %rd3, %rd126;
	st.local.u32 	[%rd127], %r221;
	add.s64 	%rd161, %rd123, %rd161;
	add.s32 	%r219, %r219, 1;
$L__BB2_15:
	setp.lt.s32 	%p75, %r219, 1;
	setp.lt.s64 	%p76, %rd161, 1;
	or.pred  	%p77, %p75, %p76;
	mov.u32 	%r236, %r7;
	mov.u32 	%r237, %r6;
	mov.u32 	%r238, %r4;
	mov.u32 	%r239, %r5;
	@%p77 bra 	$L__BB2_21;
	shr.u32 	%r187, %r240, 2;
	xor.b32  	%r188, %r187, %r240;
	shl.b32 	%r189, %r7, 4;
	shl.b32 	%r190, %r188, 1;
	xor.b32  	%r191, %r189, %r190;
	xor.b32  	%r192, %r191, %r7;
	xor.b32  	%r236, %r192, %r188;
	add.s32 	%r241, %r241, 362437;
	add.s32 	%r193, %r236, %r241;
	cvt.rn.f32.u32 	%f38, %r193;
	fma.rn.f32 	%f39, %f38, 0f2F800000, 0f2F000000;
	cvt.rn.f32.u64 	%f40, %rd161;
	mul.f32 	%f41, %f39, %f40;
	cvt.rzi.s64.f32 	%rd16, %f41;
	mov.b64 	%rd165, 0;
	mov.b32 	%r224, 0;
	bra.uni 	$L__BB2_18;
$L__BB2_17:
	add.s32 	%r224, %r224, 1;
	setp.eq.s32 	%p79, %r224, %r219;
	mov.u32 	%r237, %r7;
	mov.u32 	%r238, %r6;
	mov.u32 	%r239, %r4;
	mov.u32 	%r240, %r5;
	@%p79 bra 	$L__BB2_21;
$L__BB2_18:
	mul.wide.u32 	%rd129, %r224, 8;
	add.s64 	%rd130, %rd2, %rd129;
	ld.local.u64 	%rd131, [%rd130];
	add.s64 	%rd165, %rd131, %rd165;
	setp.le.s64 	%p78, %rd165, %rd16;
	@%p78 bra 	$L__BB2_17;
	mul.wide.u32 	%rd132, %r224, 4;
	add.s64 	%rd133, %rd3, %rd132;
	ld.local.u32 	%r47, [%rd133];
	setp.eq.s32 	%p80, %r47, -1;
	mov.u32 	%r237, %r7;
	mov.u32 	%r238, %r6;
	mov.u32 	%r239, %r4;
	mov.u32 	%r240, %r5;
	@%p80 bra 	$L__BB2_21;
	ld.param.u64 	%rd155, [_Z15apply_reactionsPiP4RuleiPfP17curandStateXORWOW_param_1];
	cvta.to.global.u64 	%rd134, %rd155;
	mul.wide.s32 	%rd135, %r47, 28;
	add.s64 	%rd136, %rd134, %rd135;
	ld.global.u32 	%r194, [%rd136];
	mul.wide.s32 	%rd137, %r194, 4;
	add.s64 	%rd138, %rd1, %rd137;
	ld.local.u32 	%r195, [%rd138];
	add.s32 	%r196, %r195, -1;
	st.local.u32 	[%rd138], %r196;
	ld.global.u32 	%r197, [%rd136+4];
	mul.wide.s32 	%rd139, %r197, 4;
	add.s64 	%rd140, %rd1, %rd139;
	ld.local.u32 	%r198, [%rd140];
	add.s32 	%r199, %r198, -1;
	st.local.u32 	[%rd140], %r199;
	ld.global.u32 	%r200, [%rd136+8];
	mul.wide.s32 	%rd141, %r200, 4;
	add.s64 	%rd142, %rd1, %rd141;
	ld.local.u32 	%r201, [%rd142];
	add.s32 	%r202, %r201, -1;
	st.local.u32 	[%rd142], %r202;
	ld.global.u32 	%r203, [%rd136+12];
	mul.wide.s32 	%rd143, %r203, 4;
	add.s64 	%rd144, %rd1, %rd143;
	ld.local.u32 	%r204, [%rd144];
	add.s32 	%r205, %r204, 1;
	st.local.u32 	[%rd144], %r205;
	ld.global.u32 	%r206, [%rd136+16];
	mul.wide.s32 	%rd145, %r206, 4;
	add.s64 	%rd146, %rd1, %rd145;
	ld.local.u32 	%r207, [%rd146];
	add.s32 	%r208, %r207, 1;
	st.local.u32 	[%rd146], %r208;
	ld.global.u32 	%r209, [%rd136+20];
	mul.wide.s32 	%rd147, %r209, 4;
	add.s64 	%rd148, %rd1, %rd147;
	ld.local.u32 	%r210, [%rd148];
	add.s32 	%r211, %r210, 1;
	st.local.u32 	[%rd148], %r211;
	ld.local.u32 	%r235, [%rd1];
	ld.local.u32 	%r234, [%rd1+4];
	ld.local.u32 	%r233, [%rd1+8];
	ld.local.u32 	%r232, [%rd1+12];
	ld.local.u32 	%r231, [%rd1+16];
	ld.local.u32 	%r230, [%rd1+20];
	ld.local.u32 	%r229, [%rd1+24];
	ld.local.u32 	%r228, [%rd1+28];
	ld.local.u32 	%r227, [%rd1+32];
	ld.local.u32 	%r226, [%rd1+36];
	ld.local.u32 	%r225, [%rd1+40];
	mov.u32 	%r237, %r7;
	mov.u32 	%r238, %r6;
	mov.u32 	%r239, %r4;
	mov.u32 	%r240, %r5;
$L__BB2_21:
	st.global.u32 	[%rd6], %r235;
	st.global.u32 	[%rd6+4], %r234;
	st.global.u32 	[%rd6+8], %r233;
	st.global.u32 	[%rd6+12], %r232;
	st.global.u32 	[%rd6+16], %r231;
	st.global.u32 	[%rd6+20], %r230;
	st.global.u32 	[%rd6+24], %r229;
	st.global.u32 	[%rd6+28], %r228;
	st.global.u32 	[%rd6+32], %r227;
	st.global.u32 	[%rd6+36], %r226;
	st.global.u32 	[%rd6+40], %r225;
	st.global.v2.u32 	[%rd5], {%r241, %r240};
	st.global.v2.u32 	[%rd5+8], {%r239, %r238};
	st.global.v2.u32 	[%rd5+16], {%r237, %r236};
	st.global.v2.u32 	[%rd5+24], {%r8, %r9};
	st.global.f32 	[%rd5+32], %f1;
	st.global.f64 	[%rd5+40], %fd1;
$L__BB2_22:
	ret;

}
	// .globl	_Z22count_global_chemicalsPiS_
.visible .entry _Z22count_global_chemicalsPiS_(
	.param .u64 .ptr .align 1 _Z22count_global_chemicalsPiS__param_0,
	.param .u64 .ptr .align 1 _Z22count_global_chemicalsPiS__param_1
)
{
	.reg .pred 	%p<4>;
	.reg .b32 	%r<34>;
	.reg .b64 	%rd<7>;

	ld.param.u64 	%rd1, [_Z22count_global_chemicalsPiS__param_0];
	ld.param.u64 	%rd2, [_Z22count_global_chemicalsPiS__param_1];
	mov.u32 	%r2, %ctaid.x;
	mov.u32 	%r3, %ntid.x;
	mov.u32 	%r4, %tid.x;
	mad.lo.s32 	%r5, %r2, %r3, %r4;
	mov.u32 	%r6, %ctaid.y;
	mov.u32 	%r7, %ntid.y;
	mov.u32 	%r8, %tid.y;
	mad.lo.s32 	%r9, %r6, %r7, %r8;
	mad.lo.s32 	%r1, %r9, 25, %r5;
	setp.gt.s32 	%p1, %r5, 24;
	setp.gt.u32 	%p2, %r9, 24;
	or.pred  	%p3, %p1, %p2;
	@%p3 bra 	$L__BB3_2;
	cvta.to.global.u64 	%rd3, %rd1;
	cvta.to.global.u64 	%rd4, %rd2;
	mul.lo.s32 	%r11, %r1, 11;
	mul.wide.s32 	%rd5, %r11, 4;
	add.s64 	%rd6, %rd3, %rd5;
	ld.global.u32 	%r12, [%rd6];
	atom.global.add.u32 	%r13, [%rd4], %r12;
	ld.global.u32 	%r14, [%rd6+4];
	atom.global.add.u32 	%r15, [%rd4+4], %r14;
	ld.global.u32 	%r16, [%rd6+8];
	atom.global.add.u32 	%r17, [%rd4+8], %r16;
	ld.global.u32 	%r18, [%rd6+12];
	atom.global.add.u32 	%r19, [%rd4+12], %r18;
	ld.global.u32 	%r20, [%rd6+16];
	atom.global.add.u32 	%r21, [%rd4+16], %r20;
	ld.global.u32 	%r22, [%rd6+20];
	atom.global.add.u32 	%r23, [%rd4+20], %r22;
	ld.global.u32 	%r24, [%rd6+24];
	atom.global.add.u32 	%r25, [%rd4+24], %r24;
	ld.global.u32 	%r26, [%rd6+28];
	atom.global.add.u32 	%r27, [%rd4+28], %r26;
	ld.global.u32 	%r28, [%rd6+32];
	atom.global.add.u32 	%r29, [%rd4+32], %r28;
	ld.global.u32 	%r30, [%rd6+36];
	atom.global.add.u32 	%r31, [%rd4+36], %r30;
	ld.global.u32 	%r32, [%rd6+40];
	atom.global.add.u32 	%r33, [%rd4+40], %r32;
$L__BB3_2:
	ret;

}
	// .globl	_Z12add_new_ruleP4RulePiS1_PfP17curandStateXORWOW
.visible .entry _Z12add_new_ruleP4RulePiS1_PfP17curandStateXORWOW(
	.param .u64 .ptr .align 1 _Z12add_new_ruleP4RulePiS1_PfP17curandStateXORWOW_param_0,
	.param .u64 .ptr .align 1 _Z12add_new_ruleP4RulePiS1_PfP17curandStateXORWOW_param_1,
	.param .u64 .ptr .align 1 _Z12add_new_ruleP4RulePiS1_PfP17curandStateXORWOW_param_2,
	.param .u64 .ptr .align 1 _Z12add_new_ruleP4RulePiS1_PfP17curandStateXORWOW_param_3,
	.param .u64 .ptr .align 1 _Z12add_new_ruleP4RulePiS1_PfP17curandStateXORWOW_param_4
)
{
	.reg .pred 	%p<44>;
	.reg .b16 	%rs<3>;
	.reg .b32 	%r<179>;
	.reg .b32 	%f<56>;
	.reg .b64 	%rd<42>;
	.reg .b64 	%fd<2>;

	ld.param.u64 	%rd21, [_Z12add_new_ruleP4RulePiS1_PfP17curandStateXORWOW_param_2];
	ld.param.u64 	%rd22, [_Z12add_new_ruleP4RulePiS1_PfP17curandStateXORWOW_param_3];
	ld.param.u64 	%rd23, [_Z12add_new_ruleP4RulePiS1_PfP17curandStateXORWOW_param_4];
	cvta.to.global.u64 	%rd1, %rd23;
	mov.u32 	%r47, %tid.x;
	mov.u32 	%r48, %ctaid.x;
	or.b32  	%r49, %r47, %r48;
	setp.ne.s32 	%p1, %r49, 0;
	@%p1 bra 	$L__BB4_45;
	cvta.to.global.u64 	%rd24, %rd21;
	cvta.to.global.u64 	%rd25, %rd22;
	ld.global.v2.u32 	{%r2, %r1}, [%rd1+8];
	ld.global.v2.u32 	{%r177, %r176}, [%rd1+16];
	ld.global.u32 	%r50, [%rd24];
	cvt.rn.f32.s32 	%f3, %r50;
	ld.global.f32 	%f4, [%rd25];
	mul.f32 	%f5, %f4, %f3;
	mul.f32 	%f6, %f5, 0f447A0000;
	cvt.rzi.s64.f32 	%rd2, %f6;
	ld.global.u32 	%r51, [%rd24+4];
	cvt.rn.f32.s32 	%f7, %r51;
	ld.global.f32 	%f8, [%rd25+4];
	mul.f32 	%f9, %f8, %f7;
	mul.f32 	%f10, %f9, 0f447A0000;
	cvt.rzi.s64.f32 	%rd26, %f10;
	add.s64 	%rd3, %rd26, %rd2;
	ld.global.u32 	%r52, [%rd24+8];
	cvt.rn.f32.s32 	%f11, %r52;
	ld.global.f32 	%f12, [%rd25+8];
	mul.f32 	%f13, %f12, %f11;
	mul.f32 	%f14, %f13, 0f447A0000;
	cvt.rzi.s64.f32 	%rd27, %f14;
	add.s64 	%rd4, %rd27, %rd3;
	ld.global.u32 	%r53, [%rd24+12];
	cvt.rn.f32.s32 	%f15, %r53;
	ld.global.f32 	%f16, [%rd25+12];
	mul.f32 	%f17, %f16, %f15;
	mul.f32 	%f18, %f17, 0f447A0000;
	cvt.rzi.s64.f32 	%rd28, %f18;
	add.s64 	%rd5, %rd28, %rd4;
	ld.global.u32 	%r54, [%rd24+16];
	cvt.rn.f32.s32 	%f19, %r54;
	ld.global.f32 	%f20, [%rd25+16];
	mul.f32 	%f21, %f20, %f19;
	mul.f32 	%f22, %f21, 0f447A0000;
	cvt.rzi.s64.f32 	%rd29, %f22;
	add.s64 	%rd6, %rd29, %rd5;
	ld.global.u32 	%r55, [%rd24+20];
	cvt.rn.f32.s32 	%f23, %r55;
	ld.global.f32 	%f24, [%rd25+20];
	mul.f32 	%f25, %f24, %f23;
	mul.f32 	%f26, %f25, 0f447A0000;
	cvt.rzi.s64.f32 	%rd30, %f26;
	add.s64 	%rd7, %rd30, %rd6;
	ld.global.u32 	%r56, [%rd24+24];
	cvt.rn.f32.s32 	%f27, %r56;
	ld.global.f32 	%f28, [%rd25+24];
	mul.f32 	%f29, %f28, %f27;
	mul.f32 	%f30, %f29, 0f447A0000;
	cvt.rzi.s64.f32 	%rd31, %f30;
	add.s64 	%rd8, %rd31, %rd7;
	ld.global.u32 	%r57, [%rd24+28];
	cvt.rn.f32.s32 	%f31, %r57;
	ld.global.f32 	%f32, [%rd25+28];
	mul.f32 	%f33, %f32, %f31;
	mul.f32 	%f34, %f33, 0f447A0000;
	cvt.rzi.s64.f32 	%rd32, %f34;
	add.s64 	%rd9, %rd32, %rd8;
	ld.global.u32 	%r58, [%rd24+32];
	cvt.rn.f32.s32 	%f35, %r58;
	ld.global.f32 	%f36, [%rd25+32];
	mul.f32 	%f37, %f36, %f35;
	mul.f32 	%f38, %f37, 0f447A0000;
	cvt.rzi.s64.f32 	%rd33, %f38;
	add.s64 	%rd10, %rd33, %rd9;
	ld.global.u32 	%r59, [%rd24+36];
	cvt.rn.f32.s32 	%f39, %r59;
	ld.global.f32 	%f40, [%rd25+36];
	mul.f32 	%f41, %f40, %f39;
	mul.f32 	%f42, %f41, 0f447A0000;
	cvt.rzi.s64.f32 	%rd34, %f42;
	add.s64 	%rd11, %rd34, %rd10;
	ld.global.u32 	%r60, [%rd24+40];
	cvt.rn.f32.s32 	%f43, %r60;
	ld.global.f32 	%f44, [%rd25+40];
	mul.f32 	%f45, %f44, %f43;
	mul.f32 	%f46, %f45, 0f447A0000;
	cvt.rzi.s64.f32 	%rd35, %f46;
	add.s64 	%rd12, %rd35, %rd11;
	setp.eq.s64 	%p2, %rd12, 0;
	@%p2 bra 	$L__BB4_45;
	ld.global.v2.u32 	{%r5, %r6}, [%rd1+24];
	ld.global.f32 	%f1, [%rd1+32];
	ld.global.f64 	%fd1, [%rd1+40];
	ld.global.u32 	%r7, [%rd1];
	ld.global.u32 	%r62, [%rd1+4];
	cvt.rn.f32.s64 	%f2, %rd12;
	add.s32 	%r178, %r7, 1087311;
	shr.u32 	%r63, %r62, 2;
	xor.b32  	%r64, %r63, %r62;
	shl.b32 	%r65, %r176, 4;
	shl.b32 	%r66, %r64, 1;
	xor.b32  	%r67, %r65, %r66;
	xor.b32  	%r68, %r67, %r176;
	xor.b32  	%r175, %r68, %r64;
	add.s32 	%r69, %r7, %r175;
	add.s32 	%r70, %r69, 362437;
	cvt.rn.f32.u32 	%f47, %r70;
	fma.rn.f32 	%f48, %f47, 0f2F800000, 0f2F000000;
	mul.f32 	%f49, %f48, %f2;
	cvt.rzi.s64.f32 	%rd13, %f49;
	setp.gt.s64 	%p3, %rd2, %rd13;
	mov.b32 	%r162, 0;
	@%p3 bra 	$L__BB4_12;
	setp.gt.s64 	%p4, %rd3, %rd13;
	mov.b32 	%r162, 1;
	@%p4 bra 	$L__BB4_12;
	setp.gt.s64 	%p5, %rd4, %rd13;
	mov.b32 	%r162, 2;
	@%p5 bra 	$L__BB4_12;
	setp.gt.s64 	%p6, %rd5, %rd13;
	mov.b32 	%r162, 3;
	@%p6 bra 	$L__BB4_12;
	setp.gt.s64 	%p7, %rd6, %rd13;
	mov.b32 	%r162, 4;
	@%p7 bra 	$L__BB4_12;
	setp.gt.s64 	%p8, %rd7, %rd13;
	mov.b32 	%r162, 5;
	@%p8 bra 	$L__BB4_12;
	setp.gt.s64 	%p9, %rd8, %rd13;
	mov.b32 	%r162, 6;
	@%p9 bra 	$L__BB4_12;
	setp.gt.s64 	%p10, %rd9, %rd13;
	mov.b32 	%r162, 7;
	@%p10 bra 	$L__BB4_12;
	setp.gt.s64 	%p11, %rd10, %rd13;
	mov.b32 	%r162, 8;
	@%p11 bra 	$L__BB4_12;
	setp.gt.s64 	%p12, %rd11, %rd13;
	selp.b32 	%r162, 9, 10, %p12;
$L__BB4_12:
	shr.u32 	%r80, %r2, 2;
	xor.b32  	%r81, %r80, %r2;
	shl.b32 	%r82, %r175, 4;
	shl.b32 	%r83, %r81, 1;
	xor.b32  	%r84, %r82, %r83;
	xor.b32  	%r85, %r84, %r175;
	xor.b32  	%r174, %r85, %r81;
	add.s32 	%r86, %r7, %r174;
	add.s32 	%r87, %r86, 724874;
	cvt.rn.f32.u32 	%f50, %r87;
	fma.rn.f32 	%f51, %f50, 0f2F800000, 0f2F000000;
	mul.f32 	%f52, %f51, %f2;
	cvt.rzi.s64.f32 	%rd14, %f52;
	setp.gt.s64 	%p13, %rd2, %rd14;
	mov.b32 	%r163, 0;
	@%p13 bra 	$L__BB4_22;
	setp.gt.s64 	%p14, %rd3, %rd14;
	mov.b32 	%r163, 1;
	@%p14 bra 	$L__BB4_22;
	setp.gt.s64 	%p15, %rd4, %rd14;
	mov.b32 	%r163, 2;
	@%p15 bra 	$L__BB4_22;
	setp.gt.s64 	%p16, %rd5, %rd14;
	mov.b32 	%r163, 3;
	@%p16 bra 	$L__BB4_22;
	setp.gt.s64 	%p17, %rd6, %rd14;
	mov.b32 	%r163, 4;
	@%p17 bra 	$L__BB4_22;
	setp.gt.s64 	%p18, %rd7, %rd14;
	mov.b32 	%r163, 5;
	@%p18 bra 	$L__BB4_22;
	setp.gt.s64 	%p19, %rd8, %rd14;
	mov.b32 	%r163, 6;
	@%p19 bra 	$L__BB4_22;
	setp.gt.s64 	%p20, %rd9, %rd14;
	mov.b32 	%r163, 7;
	@%p20 bra 	$L__BB4_22;
	setp.gt.s64 	%p21, %rd10, %rd14;
	mov.b32 	%r163, 8;
	@%p21 bra 	$L__BB4_22;
	setp.gt.s64 	%p22, %rd11, %rd14;
	selp.b32 	%r163, 9, 10, %p22;
$L__BB4_22:
	shr.u32 	%r97, %r1, 2;
	xor.b32  	%r98, %r97, %r1;
	shl.b32 	%r99, %r174, 4;
	shl.b32 	%r100, %r98, 1;
	xor.b32  	%r101, %r99, %r100;
	xor.b32  	%r102, %r101, %r174;
	xor.b32  	%r173, %r102, %r98;
	add.s32 	%r103, %r173, %r178;
	cvt.rn.f32.u32 	%f53, %r103;
	fma.rn.f32 	%f54, %f53, 0f2F800000, 0f2F000000;
	mul.f32 	%f55, %f54, %f2;
	cvt.rzi.s64.f32 	%rd15, %f55;
	setp.gt.s64 	%p23, %rd2, %rd15;
	mov.b32 	%r164, 0;
	@%p23 bra 	$L__BB4_32;
	setp.gt.s64 	%p24, %rd3, %rd15;
	mov.b32 	%r164, 1;
	@%p24 bra 	$L__BB4_32;
	setp.gt.s64 	%p25, %rd4, %rd15;
	mov.b32 	%r164, 2;
	@%p25 bra 	$L__BB4_32;
	setp.gt.s64 	%p26, %rd5, %rd15;
	mov.b32 	%r164, 3;
	@%p26 bra 	$L__BB4_32;
	setp.gt.s64 	%p27, %rd6, %rd15;
	mov.b32 	%r164, 4;
	@%p27 bra 	$L__BB4_32;
	setp.gt.s64 	%p28, %rd7, %rd15;
	mov.b32 	%r164, 5;
	@%p28 bra 	$L__BB4_32;
	setp.gt.s64 	%p29, %rd8, %rd15;
	mov.b32 	%r164, 6;
	@%p29 bra 	$L__BB4_32;
	setp.gt.s64 	%p30, %rd9, %rd15;
	mov.b32 	%r164, 7;
	@%p30 bra 	$L__BB4_32;
	setp.gt.s64 	%p31, %rd10, %rd15;
	mov.b32 	%r164, 8;
	@%p31 bra 	$L__BB4_32;
	setp.gt.s64 	%p32, %rd11, %rd15;
	selp.b32 	%r164, 9, 10, %p32;
$L__BB4_32:
	ld.param.u64 	%rd41, [_Z12add_new_ruleP4RulePiS1_PfP17curandStateXORWOW_param_1];
	ld.param.u64 	%rd40, [_Z12add_new_ruleP4RulePiS1_PfP17curandStateXORWOW_param_0];
	cvta.to.global.u64 	%rd16, %rd40;
	max.u32 	%r112, %r162, %r163;
	min.u32 	%r113, %r162, %r163;
	max.u32 	%r114, %r113, %r164;
	min.u32 	%r18, %r113, %r164;
	max.u32 	%r19, %r112, %r114;
	min.u32 	%r20, %r112, %r114;
	cvta.to.global.u64 	%rd17, %rd41;
	ld.global.u32 	%r21, [%rd17];
	setp.lt.s32 	%p33, %r21, 1;
	@%p33 bra 	$L__BB4_39;
	mov.b32 	%r165, 0;
$L__BB4_34:
	mul.wide.u32 	%rd36, %r165, 28;
	add.s64 	%rd37, %rd16, %rd36;
	add.s64 	%rd18, %rd37, 24;
	ld.global.u8 	%rs1, [%rd37+24];
	setp.eq.s16 	%p34, %rs1, 0;
	@%p34 bra 	$L__BB4_38;
	ld.global.u32 	%r116, [%rd18+-24];
	setp.ne.s32 	%p35, %r116, %r18;
	@%p35 bra 	$L__BB4_38;
	ld.global.u32 	%r117, [%rd18+-20];
	setp.ne.s32 	%p36, %r117, %r20;
	@%p36 bra 	$L__BB4_38;
	ld.global.u32 	%r118, [%rd18+-16];
	setp.eq.s32 	%p37, %r118, %r19;
	@%p37 bra 	$L__BB4_44;
$L__BB4_38:
	add.s32 	%r165, %r165, 1;
	setp.lt.s32 	%p38, %r165, %r21;
	@%p38 bra 	$L__BB4_34;
$L__BB4_39:
	setp.gt.s32 	%p39, %r21, 999;
	@%p39 bra 	$L__BB4_44;
	add.s32 	%r120, %r20, %r18;
	add.s32 	%r24, %r120, %r19;
	mov.b32 	%r166, 0;
	mov.u32 	%r168, %r175;
	mov.u32 	%r171, %r177;
	mov.u32 	%r172, %r176;
$L__BB4_41:
	mov.u32 	%r176, %r173;
	mov.u32 	%r177, %r174;
	shr.u32 	%r121, %r171, 2;
	xor.b32  	%r122, %r121, %r171;
	shl.b32 	%r123, %r176, 4;
	shl.b32 	%r124, %r122, 1;
	xor.b32  	%r125, %r123, %r124;
	xor.b32  	%r126, %r125, %r176;
	xor.b32  	%r175, %r126, %r122;
	add.s32 	%r127, %r178, %r175;
	add.s32 	%r128, %r127, 362437;
	mul.hi.u32 	%r129, %r128, -1171354717;
	shr.u32 	%r130, %r129, 3;
	mul.lo.s32 	%r131, %r130, 11;
	sub.s32 	%r132, %r128, %r131;
	shr.u32 	%r133, %r172, 2;
	xor.b32  	%r134, %r133, %r172;
	shl.b32 	%r135, %r175, 4;
	shl.b32 	%r136, %r134, 1;
	xor.b32  	%r137, %r135, %r136;
	xor.b32  	%r138, %r137, %r175;
	xor.b32  	%r174, %r138, %r134;
	add.s32 	%r139, %r178, %r174;
	add.s32 	%r140, %r139, 724874;
	mul.hi.u32 	%r141, %r140, -1171354717;
	shr.u32 	%r142, %r141, 3;
	mul.lo.s32 	%r143, %r142, 11;
	sub.s32 	%r144, %r140, %r143;
	shr.u32 	%r145, %r168, 2;
	xor.b32  	%r146, %r145, %r168;
	shl.b32 	%r147, %r174, 4;
	shl.b32 	%r148, %r146, 1;
	xor.b32  	%r149, %r147, %r148;
	xor.b32  	%r150, %r149, %r174;
	xor.b32  	%r173, %r150, %r146;
	add.s32 	%r178, %r178, 1087311;
	add.s32 	%r151, %r173, %r178;
	mul.hi.u32 	%r152, %r151, -1171354717;
	shr.u32 	%r153, %r152, 3;
	mul.lo.s32 	%r154, %r153, 11;
	sub.s32 	%r155, %r151, %r154;
	max.u32 	%r156, %r132, %r144;
	min.u32 	%r157, %r132, %r144;
	max.u32 	%r158, %r157, %r155;
	min.u32 	%r36, %r157, %r155;
	max.u32 	%r37, %r156, %r158;
	min.u32 	%r38, %r156, %r158;
	add.s32 	%r159, %r38, %r36;
	add.s32 	%r39, %r159, %r37;
	setp.gt.u32 	%p40, %r39, %r24;
	add.s32 	%r40, %r166, 1;
	setp.lt.u32 	%p41, %r166, 99;
	and.pred  	%p42, %p40, %p41;
	mov.u32 	%r166, %r40;
	mov.u32 	%r168, %r175;
	mov.u32 	%r171, %r177;
	mov.u32 	%r172, %r176;
	@%p42 bra 	$L__BB4_41;
	@%p40 bra 	$L__BB4_44;
	mul.wide.s32 	%rd38, %r21, 28;
	add.s64 	%rd39, %rd16, %rd38;
	st.global.u32 	[%rd39], %r18;
	st.global.u32 	[%rd39+4], %r20;
	st.global.u32 	[%rd39+8], %r19;
	st.global.u32 	[%rd39+12], %r36;
	st.global.u32 	[%rd39+16], %r38;
	st.global.u32 	[%rd39+20], %r37;
	mov.b16 	%rs2, 1;
	st.global.u8 	[%rd39+24], %rs2;
	ld.global.u32 	%r160, [%rd17];
	add.s32 	%r161, %r160, 1;
	st.global.u32 	[%rd17], %r161;
$L__BB4_44:
	st.global.v2.u32 	[%rd1], {%r178, %r177};
	st.global.v2.u32 	[%rd1+8], {%r176, %r175};
	st.global.v2.u32 	[%rd1+16], {%r174, %r173};
	st.global.v2.u32 	[%rd1+24], {%r5, %r6};
	st.global.f32 	[%rd1+32], %f1;
	st.global.f64 	[%rd1+40], %fd1;
$L__BB4_45:
	ret;

}
	// .globl	_Z11init_curandP17curandStateXORWOWm
.visible .entry _Z11init_curandP17curandStateXORWOWm(
	.param .u64 .ptr .align 1 _Z11init_curandP17curandStateXORWOWm_param_0,
	.param .u64 _Z11init_curandP17curandStateXORWOWm_param_1
)
{
	.reg .pred 	%p<27>;
	.reg .b32 	%r<419>;
	.reg .b64 	%rd<19>;

	ld.param.u64 	%rd8, [_Z11init_curandP17curandStateXORWOWm_param_0];
	ld.param.u64 	%rd9, [_Z11init_curandP17curandStateXORWOWm_param_1];
	mov.u32 	%r183, %ctaid.x;
	mov.u32 	%r184, %ntid.x;
	mov.u32 	%r185, %tid.x;
	mad.lo.s32 	%r186, %r183, %r184, %r185;
	mov.u32 	%r187, %ctaid.y;
	mov.u32 	%r188, %ntid.y;
	mov.u32 	%r189, %tid.y;
	mad.lo.s32 	%r190, %r187, %r188, %r189;
	mad.lo.s32 	%r1, %r190, 25, %r186;
	setp.gt.s32 	%p1, %r186, 24;
	setp.gt.u32 	%p2, %r190, 24;
	or.pred  	%p3, %p1, %p2;
	@%p3 bra 	$L__BB5_44;
	cvta.to.global.u64 	%rd10, %rd8;
	cvt.s64.s32 	%rd18, %r1;
	mul.wide.s32 	%rd11, %r1, 48;
	add.s64 	%rd2, %rd10, %rd11;
	cvt.u32.u64 	%r192, %rd9;
	xor.b32  	%r193, %r192, -1429050551;
	mul.lo.s32 	%r194, %r193, 1099087573;
	{ .reg .b32 tmp; mov.b64 {tmp, %r195}, %rd9; }
	xor.b32  	%r196, %r195, -136515619;
	mul.lo.s32 	%r197, %r196, -1703105765;
	add.s32 	%r198, %r194, %r197;
	add.s32 	%r199, %r198, 6615241;
	add.s32 	%r200, %r194, 123456789;
	st.global.v2.u32 	[%rd2], {%r199, %r200};
	xor.b32  	%r201, %r194, 362436069;
	add.s32 	%r202, %r197, 521288629;
	st.global.v2.u32 	[%rd2+8], {%r201, %r202};
	xor.b32  	%r203, %r197, 88675123;
	add.s32 	%r204, %r194, 5783321;
	st.global.v2.u32 	[%rd2+16], {%r203, %r204};
	setp.eq.s32 	%p4, %r1, 0;
	@%p4 bra 	$L__BB5_43;
	mov.b32 	%r325, 0;
$L__BB5_3:
	and.b64  	%rd4, %rd18, 3;
	setp.eq.s64 	%p5, %rd4, 0;
	@%p5 bra 	$L__BB5_42;
	mul.wide.u32 	%rd12, %r325, 3200;
	mov.u64 	%rd13, precalc_xorwow_matrix;
	add.s64 	%rd5, %rd13, %rd12;
	cvt.u32.u64 	%r3, %rd4;
	mov.b32 	%r326, 0;
$L__BB5_5:
	mov.b32 	%r339, 0;
	mov.u32 	%r340, %r339;
	mov.u32 	%r341, %r339;
	mov.u32 	%r342, %r339;
	mov.u32 	%r343, %r339;
	mov.u32 	%r332, %r339;
$L__BB5_6:
	mul.wide.u32 	%rd14, %r332, 4;
	add.s64 	%rd15, %rd2, %rd14;
	ld.global.u32 	%r11, [%rd15+4];
	shl.b32 	%r12, %r332, 5;
	mov.b32 	%r338, 0;
$L__BB5_7:
	.pragma "nounroll";
	shr.u32 	%r209, %r11, %r338;
	and.b32  	%r210, %r209, 1;
	setp.eq.b32 	%p6, %r210, 1;
	not.pred 	%p7, %p6;
	add.s32 	%r211, %r12, %r338;
	mul.lo.s32 	%r212, %r211, 5;
	mul.wide.u32 	%rd16, %r212, 4;
	add.s64 	%rd6, %rd5, %rd16;
	@%p7 bra 	$L__BB5_9;
	ld.global.u32 	%r213, [%rd6];
	xor.b32  	%r343, %r343, %r213;
	ld.global.u32 	%r214, [%rd6+4];
	xor.b32  	%r342, %r342, %r214;
	ld.global.u32 	%r215, [%rd6+8];
	xor.b32  	%r341, %r341, %r215;
	ld.global.u32 	%r216, [%rd6+12];
	xor.b32  	%r340, %r340, %r216;
	ld.global.u32 	%r217, [%rd6+16];
	xor.b32  	%r339, %r339, %r217;
$L__BB5_9:
	and.b32  	%r219, %r209, 2;
	setp.eq.s32 	%p8, %r219, 0;
	@%p8 bra 	$L__BB5_11;
	ld.global.u32 	%r220, [%rd6+20];
	xor.b32  	%r343, %r343, %r220;
	ld.global.u32 	%r221, [%rd6+24];
	xor.b32  	%r342, %r342, %r221;
	ld.global.u32 	%r222, [%rd6+28];
	xor.b32  	%r341, %r341, %r222;
	ld.global.u32 	%r223, [%rd6+32];
	xor.b32  	%r340, %r340, %r223;
	ld.global.u32 	%r224, [%rd6+36];
	xor.b32  	%r339, %r339, %r224;
$L__BB5_11:
	and.b32  	%r226, %r209, 4;
	setp.eq.s32 	%p9, %r226, 0;
	@%p9 bra 	$L__BB5_13;
	ld.global.u32 	%r227, [%rd6+40];
	xor.b32  	%r343, %r343, %r227;
	ld.global.u32 	%r228, [%rd6+44];
	xor.b32  	%r342, %r342, %r228;
	ld.global.u32 	%r229, [%rd6+48];
	xor.b32  	%r341, %r341, %r229;
	ld.global.u32 	%r230, [%rd6+52];
	xor.b32  	%r340, %r340, %r230;
	ld.global.u32 	%r231, [%rd6+56];
	xor.b32  	%r339, %r339, %r231;
$L__BB5_13:
	and.b32  	%r233, %r209, 8;
	setp.eq.s32 	%p10, %r233, 0;
	@%p10 bra 	$L__BB5_15;
	ld.global.u32 	%r234, [%rd6+60];
	xor.b32  	%r343, %r343, %r234;
	ld.global.u32 	%r235, [%rd6+64];
	xor.b32  	%r342, %r342, %r235;
	ld.global.u32 	%r236, [%rd6+68];
	xor.b32  	%r341, %r341, %r236;
	ld.global.u32 	%r237, [%rd6+72];
	xor.b32  	%r340, %r340, %r237;
	ld.global.u32 	%r238, [%rd6+76];
	xor.b32  	%r339, %r339, %r238;
$L__BB5_15:
	and.b32  	%r240, %r209, 16;
	setp.eq.s32 	%p11, %r240, 0;
	@%p11 bra 	$L__BB5_17;
	ld.global.u32 	%r241, [%rd6+80];
	xor.b32  	%r343, %r343, %r241;
	ld.global.u32 	%r242, [%rd6+84];
	xor.b32  	%r342, %r342, %r242;
	ld.global.u32 	%r243, [%rd6+88];
	xor.b32  	%r341, %r341, %r243;
	ld.global.u32 	%r244, [%rd6+92];
	xor.b32  	%r340, %r340, %r244;
	ld.global.u32 	%r245, [%rd6+96];
	xor.b32  	%r339, %r339, %r245;
$L__BB5_17:
	and.b32  	%r247, %r209, 32;
	setp.eq.s32 	%p12, %r247, 0;
	@%p12 bra 	$L__BB5_19;
	ld.global.u32 	%r248, [%rd6+100];
	xor.b32  	%r343, %r343, %r248;
	ld.global.u32 	%r249, [%rd6+104];
	xor.b32  	%r342, %r342, %r249;
	ld.global.u32 	%r250, [%rd6+108];
	xor.b32  	%r341, %r341, %r250;
	ld.global.u32 	%r251, [%rd6+112];
	xor.b32  	%r340, %r340, %r251;
	ld.global.u32 	%r252, [%rd6+116];
	xor.b32  	%r339, %r339, %r252;
$L__BB5_19:
	and.b32  	%r254, %r209, 64;
	setp.eq.s32 	%p13, %r254, 0;
	@%p13 bra 	$L__BB5_21;
	ld.global.u32 	%r255, [%rd6+120];
	xor.b32  	%r343, %r343, %r255;
	ld.global.u32 	%r256, [%rd6+124];
	xor.b32  	%r342, %r342, %r256;
	ld.global.u32 	%r257, [%rd6+128];
	xor.b32  	%r341, %r341, %r257;
	ld.global.u32 	%r258, [%rd6+132];
	xor.b32  	%r340, %r340, %r258;
	ld.global.u32 	%r259, [%rd6+136];
	xor.b32  	%r339, %r339, %r259;
$L__BB5_21:
	and.b32  	%r261, %r209, 128;
	setp.eq.s32 	%p14, %r261, 0;
	@%p14 bra 	$L__BB5_23;
	ld.global.u32 	%r262, [%rd6+140];
	xor.b32  	%r343, %r343, %r262;
	ld.global.u32 	%r263, [%rd6+144];
	xor.b32  	%r342, %r342, %r263;
	ld.global.u32 	%r264, [%rd6+148];
	xor.b32  	%r341, %r341, %r264;
	ld.global.u32 	%r265, [%rd6+152];
	xor.b32  	%r340, %r340, %r265;
	ld.global.u32 	%r266, [%rd6+156];
	xor.b32  	%r339, %r339, %r266;
$L__BB5_23:
	and.b32  	%r268, %r209, 256;
	setp.eq.s32 	%p15, %r268, 0;
	@%p15 bra 	$L__BB5_25;
	ld.global.u32 	%r269, [%rd6+160];
	xor.b32  	%r343, %r343, %r269;
	ld.global.u32 	%r270, [%rd6+164];
	xor.b32  	%r342, %r342, %r270;
	ld.global.u32 	%r271, [%rd6+168];
	xor.b32  	%r341, %r341, %r271;
	ld.global.u32 	%r272, [%rd6+172];
	xor.b32  	%r340, %r340, %r272;
	ld.global.u32 	%r273, [%rd6+176];
	xor.b32  	%r339, %r339, %r273;
$L__BB5_25:
	and.b32  	%r275, %r209, 512;
	setp.eq.s32 	%p16, %r275, 0;
	@%p16 bra 	$L__BB5_27;
	ld.global.u32 	%r276, [%rd6+180];
	xor.b32  	%r343, %r343, %r276;
	ld.global.u32 	%r277, [%rd6+184];
	xor.b32  	%r342, %r342, %r277;
	ld.global.u32 	%r278, [%rd6+188];
	xor.b32  	%r341, %r341, %r278;
	ld.global.u32 	%r279, [%rd6+192];
	xor.b32  	%r340, %r340, %r279;
	ld.global.u32 	%r280, [%rd6+196];
	xor.b32  	%r339, %r339, %r280;
$L__BB5_27:
	and.b32  	%r282, %r209, 1024;
	setp.eq.s32 	%p17, %r282, 0;
	@%p17 bra 	$L__BB5_29;
	ld.global.u32 	%r283, [%rd6+200];
	xor.b32  	%r343, %r343, %r283;
	ld.global.u32 	%r284, [%rd6+204];
	xor.b32  	%r342, %r342, %r284;
	ld.global.u32 	%r285, [%rd6+208];
	xor.b32  	%r341, %r341, %r285;
	ld.global.u32 	%r286, [%rd6+212];
	xor.b32  	%r340, %r340, %r286;
	ld.global.u32 	%r287, [%rd6+216];
	xor.b32  	%r339, %r339, %r287;
$L__BB5_29:
	and.b32  	%r289, %r209, 2048;
	setp.eq.s32 	%p18, %r289, 0;
	@%p18 bra 	$L__BB5_31;
	ld.global.u32 	%r290, [%rd6+220];
	xor.b32  	%r343, %r343, %r290;
	ld.global.u32 	%r291, [%rd6+224];
	xor.b32  	%r342, %r342, %r291;
	ld.global.u32 	%r292, [%rd6+228];
	xor.b32  	%r341, %r341, %r292;
	ld.global.u32 	%r293, [%rd6+232];
	xor.b32  	%r340, %r340, %r293;
	ld.global.u32 	%r294, [%rd6+236];
	xor.b32  	%r339, %r339, %r294;
$L__BB5_31:
	and.b32  	%r296, %r209, 4096;
	setp.eq.s32 	%p19, %r296, 0;
	@%p19 bra 	$L__BB5_33;
	ld.global.u32 	%r297, [%rd6+240];
	xor.b32  	%r343, %r343, %r297;
	ld.global.u32 	%r298, [%rd6+244];
	xor.b32  	%r342, %r342, %r298;
	ld.global.u32 	%r299, [%rd6+248];
	xor.b32  	%r341, %r341, %r299;
	ld.global.u32 	%r300, [%rd6+252];
	xor.b32  	%r340, %r340, %r300;
	ld.global.u32 	%r301, [%rd6+256];
	xor.b32  	%r339, %r339, %r301;
$L__BB5_33:
	and.b32  	%r303, %r209, 8192;
	setp.eq.s32 	%p20, %r303, 0;
	@%p20 bra 	$L__BB5_35;
	ld.global.u32 	%r304, [%rd6+260];
	xor.b32  	%r343, %r343, %r304;
	ld.global.u32 	%r305, [%rd6+264];
	xor.b32  	%r342, %r342, %r305;
	ld.global.u32 	%r306, [%rd6+268];
	xor.b32  	%r341, %r341, %r306;
	ld.global.u32 	%r307, [%rd6+272];
	xor.b32  	%r340, %r340, %r307;
	ld.global.u32 	%r308, [%rd6+276];
	xor.b32  	%r339, %r339, %r308;
$L__BB5_35:
	and.b32  	%r310, %r209, 16384;
	setp.eq.s32 	%p21, %r310, 0;
	@%p21 bra 	$L__BB5_37;
	ld.global.u32 	%r311, [%rd6+280];
	xor.b32  	%r343, %r343, %r311;
	ld.global.u32 	%r312, [%rd6+284];
	xor.b32  	%r342, %r342, %r312;
	ld.global.u32 	%r313, [%rd6+288];
	xor.b32  	%r341, %r341, %r313;
	ld.global.u32 	%r314, [%rd6+292];
	xor.b32  	%r340, %r340, %r314;
	ld.global.u32 	%r315, [%rd6+296];
	xor.b32  	%r339, %r339, %r315;
$L__BB5_37:
	and.b32  	%r317, %r209, 32768;
	setp.eq.s32 	%p22, %r317, 0;
	@%p22 bra 	$L__BB5_39;
	ld.global.u32 	%r318, [%rd6+300];
	xor.b32  	%r343, %r343, %r318;
	ld.global.u32 	%r319, [%rd6+304];
	xor.b32  	%r342, %r342, %r319;
	ld.global.u32 	%r320, [%rd6+308];
	xor.b32  	%r341, %r341, %r320;
	ld.global.u32 	%r321, [%rd6+312];
	xor.b32  	%r340, %r340, %r321;
	ld.global.u32 	%r322, [%rd6+316];
	xor.b32  	%r339, %r339, %r322;
$L__BB5_39:
	add.s32 	%r338, %r338, 16;
	setp.ne.s32 	%p23, %r338, 32;
	@%p23 bra 	$L__BB5_7;
	mad.lo.s32 	%r323, %r332, -31, %r12;
	add.s32 	%r332, %r323, 1;
	setp.ne.s32 	%p24, %r332, 5;
	@%p24 bra 	$L__BB5_6;
	st.global.u32 	[%rd2+4], %r343;
	st.global.u32 	[%rd2+8], %r342;
	st.global.u32 	[%rd2+12], %r341;
	st.global.u32 	[%rd2+16], %r340;
	st.global.u32 	[%rd2+20], %r339;
	add.s32 	%r326, %r326, 1;
	setp.lt.u32 	%p25, %r326, %r3;
	@%p25 bra 	$L__BB5_5;
$L__BB5_42:
	shr.u64 	%rd7, %rd18, 2;
	add.s32 	%r325, %r325, 1;
	setp.gt.u64 	%p26, %rd18, 3;
	mov.u64 	%rd18, %rd7;
	@%p26 bra 	$L__BB5_3;
$L__BB5_43:
	mov.b32 	%r324, 0;
	st.global.v2.u32 	[%rd2+24], {%r324, %r324};
	st.global.u32 	[%rd2+32], %r324;
	mov.b64 	%rd17, 0;
	st.global.u64 	[%rd2+40], %rd17;
$L__BB5_44:
	ret;

}
	// .globl	_Z7diffusePiP17curandStateXORWOWi
.visible .entry _Z7diffusePiP17curandStateXORWOWi(
	.param .u64 .ptr .align 1 _Z7diffusePiP17curandStateXORWOWi_param_0,
	.param .u64 .ptr .align 1 _Z7diffusePiP17curandStateXORWOWi_param_1,
	.param .u32 _Z7diffusePiP17curandStateXORWOWi_param_2
)
{
	.local .align 16 .b8 	__local_depot6[32];
	.reg .b64 	%SP;
	.reg .b64 	%SPL;
	.reg .pred 	%p<51>;
	.reg .b32 	%r<428>;
	.reg .b32 	%f<2>;
	.reg .b64 	%rd<75>;
	.reg .b64 	%fd<2>;

	mov.u64 	%SPL, __local_depot6;
	ld.param.u64 	%rd12, [_Z7diffusePiP17curandStateXORWOWi_param_0];
	ld.param.u64 	%rd13, [_Z7diffusePiP17curandStateXORWOWi_param_1];
	ld.param.u32 	%r159, [_Z7diffusePiP17curandStateXORWOWi_param_2];
	cvta.to.global.u64 	%rd1, %rd12;
	add.u64 	%rd2, %SPL, 0;
	mov.u32 	%r160, %ctaid.x;
	mov.u32 	%r161, %ntid.x;
	mov.u32 	%r162, %tid.x;
	mad.lo.s32 	%r1, %r160, %r161, %r162;
	mov.u32 	%r163, %ctaid.y;
	mov.u32 	%r164, %ntid.y;
	mov.u32 	%r165, %tid.y;
	mad.lo.s32 	%r166, %r163, %r164, %r165;
	mad.lo.s32 	%r3, %r166, 25, %r1;
	setp.gt.s32 	%p1, %r1, 24;
	setp.gt.u32 	%p2, %r166, 24;
	or.pred  	%p3, %p1, %p2;
	@%p3 bra 	$L__BB6_51;
	mad.lo.s32 	%r167, %r166, -23, %r3;
	mul.hi.s32 	%r168, %r167, 715827883;
	shr.u32 	%r169, %r168, 31;
	add.s32 	%r170, %r168, %r169;
	mul.lo.s32 	%r171, %r170, 6;
	sub.s32 	%r172, %r167, %r171;
	setp.ne.s32 	%p4, %r172, %r159;
	@%p4 bra 	$L__BB6_51;
	cvta.to.global.u64 	%rd15, %rd13;
	mul.wide.s32 	%rd16, %r3, 48;
	add.s64 	%rd3, %rd15, %rd16;
	ld.global.v2.u32 	{%r4, %r361}, [%rd3];
	ld.global.v2.u32 	{%r359, %r380}, [%rd3+8];
	ld.global.v2.u32 	{%r377, %r378}, [%rd3+16];
	ld.global.v2.u32 	{%r10, %r11}, [%rd3+24];
	ld.global.f32 	%f1, [%rd3+32];
	ld.global.f64 	%fd1, [%rd3+40];
	setp.lt.s32 	%p5, %r1, 1;
	mov.b32 	%r346, 0;
	@%p5 bra 	$L__BB6_4;
	add.s32 	%r175, %r1, -1;
	st.local.v2.u32 	[%rd2], {%r175, %r166};
	setp.gt.u32 	%p6, %r1, 23;
	mov.b32 	%r346, 1;
	@%p6 bra 	$L__BB6_5;
$L__BB6_4:
	add.s32 	%r176, %r1, 1;
	mul.wide.u32 	%rd17, %r346, 8;
	add.s64 	%rd18, %rd2, %rd17;
	st.local.v2.u32 	[%rd18], {%r176, %r166};
	add.s32 	%r346, %r346, 1;
$L__BB6_5:
	setp.eq.s32 	%p7, %r166, 0;
	@%p7 bra 	$L__BB6_7;
	mul.wide.u32 	%rd19, %r346, 8;
	add.s64 	%rd20, %rd2, %rd19;
	add.s32 	%r177, %r166, -1;
	st.local.v2.u32 	[%rd20], {%r1, %r177};
	add.s32 	%r346, %r346, 1;
	setp.gt.u32 	%p8, %r166, 23;
	@%p8 bra 	$L__BB6_8;
$L__BB6_7:
	mul.wide.u32 	%rd21, %r346, 8;
	add.s64 	%rd22, %rd2, %rd21;
	add.s32 	%r178, %r166, 1;
	st.local.v2.u32 	[%rd22], {%r1, %r178};
	add.s32 	%r346, %r346, 1;
$L__BB6_8:
	mul.lo.s32 	%r19, %r3, 11;
	mul.wide.s32 	%rd23, %r19, 4;
	add.s64 	%rd4, %rd1, %rd23;
	ld.local.v2.u32 	{%r180, %r181}, [%rd2];
	mad.lo.s32 	%r182, %r181, 25, %r180;
	mul.lo.s32 	%r183, %r182, 11;
	mul.wide.s32 	%rd24, %r183, 4;
	add.s64 	%rd5, %rd1, %rd24;
	mov.b32 	%r348, 0;
	mov.u32 	%r349, %r4;
$L__BB6_9:
	mov.b32 	%r355, 0;
	mov.u32 	%r356, %r349;
$L__BB6_10:
	mov.u32 	%r381, %r380;
	mov.u32 	%r380, %r378;
	mov.u32 	%r379, %r377;
	shr.u32 	%r186, %r361, 2;
	xor.b32  	%r187, %r186, %r361;
	shl.b32 	%r188, %r380, 4;
	shl.b32 	%r189, %r187, 1;
	xor.b32  	%r190, %r188, %r189;
	xor.b32  	%r191, %r190, %r380;
	xor.b32  	%r377, %r191, %r187;
	add.s32 	%r192, %r356, %r377;
	add.s32 	%r193, %r192, 362437;
	mul.hi.u32 	%r194, %r193, 1374389535;
	shr.u32 	%r195, %r194, 5;
	mul.lo.s32 	%r196, %r195, 100;
	sub.s32 	%r35, %r193, %r196;
	ld.global.u32 	%r362, [%rd4];
	setp.gt.s32 	%p9, %r362, %r35;
	mov.b32 	%r364, 0;
	@%p9 bra 	$L__BB6_13;
	mov.b32 	%r363, 0;
$L__BB6_12:
	add.s32 	%r364, %r363, 1;
	mul.wide.u32 	%rd25, %r363, 4;
	add.s64 	%rd26, %rd4, %rd25;
	ld.global.u32 	%r198, [%rd26+4];
	add.s32 	%r362, %r198, %r362;
	setp.le.s32 	%p10, %r362, %r35;
	setp.lt.u32 	%p11, %r363, 9;
	and.pred  	%p12, %p10, %p11;
	mov.u32 	%r363, %r364;
	@%p12 bra 	$L__BB6_12;
$L__BB6_13:
	shr.u32 	%r200, %r359, 2;
	xor.b32  	%r201, %r200, %r359;
	shl.b32 	%r202, %r377, 4;
	shl.b32 	%r203, %r201, 1;
	xor.b32  	%r204, %r203, %r202;
	xor.b32  	%r205, %r204, %r201;
	xor.b32  	%r378, %r205, %r377;
	add.s32 	%r356, %r356, 724874;
	add.s32 	%r206, %r378, %r356;
	mul.hi.u32 	%r207, %r206, 1374389535;
	shr.u32 	%r208, %r207, 5;
	mul.lo.s32 	%r209, %r208, 100;
	sub.s32 	%r44, %r206, %r209;
	ld.global.u32 	%r366, [%rd5];
	setp.gt.s32 	%p13, %r366, %r44;
	mov.b32 	%r367, 0;
	@%p13 bra 	$L__BB6_16;
	mov.b32 	%r365, 0;
$L__BB6_15:
	add.s32 	%r367, %r365, 1;
	mul.wide.u32 	%rd27, %r365, 4;
	add.s64 	%rd28, %rd5, %rd27;
	ld.global.u32 	%r211, [%rd28+4];
	add.s32 	%r366, %r211, %r366;
	setp.le.s32 	%p14, %r366, %r44;
	setp.lt.u32 	%p15, %r365, 9;
	and.pred  	%p16, %p14, %p15;
	mov.u32 	%r365, %r367;
	@%p16 bra 	$L__BB6_15;
$L__BB6_16:
	mul.wide.s32 	%rd29, %r364, 4;
	add.s64 	%rd30, %rd4, %rd29;
	ld.global.u32 	%r212, [%rd30];
	add.s32 	%r213, %r212, -1;
	st.global.u32 	[%rd30], %r213;
	add.s64 	%rd31, %rd5, %rd29;
	ld.global.u32 	%r214, [%rd31];
	add.s32 	%r215, %r214, 1;
	st.global.u32 	[%rd31], %r215;
	mul.wide.s32 	%rd32, %r367, 4;
	add.s64 	%rd33, %rd5, %rd32;
	ld.global.u32 	%r216, [%rd33];
	add.s32 	%r217, %r216, -1;
	st.global.u32 	[%rd33], %r217;
	add.s64 	%rd34, %rd4, %rd32;
	ld.global.u32 	%r218, [%rd34];
	add.s32 	%r219, %r218, 1;
	st.global.u32 	[%rd34], %r219;
	add.s32 	%r355, %r355, 1;
	setp.ne.s32 	%p17, %r355, 25;
	mov.u32 	%r359, %r379;
	mov.u32 	%r361, %r381;
	@%p17 bra 	$L__BB6_10;
	add.s32 	%r348, %r348, 1;
	setp.ne.s32 	%p18, %r348, 25;
	add.s32 	%r349, %r349, 18121850;
	mov.u32 	%r361, %r381;
	mov.u32 	%r359, %r379;
	@%p18 bra 	$L__BB6_9;
	ld.param.u64 	%rd71, [_Z7diffusePiP17curandStateXORWOWi_param_0];
	add.s32 	%r369, %r4, 453046250;
	st.global.v2.u32 	[%rd3], {%r369, %r381};
	st.global.v2.u32 	[%rd3+8], {%r379, %r380};
	st.global.v2.u32 	[%rd3+16], {%r377, %r378};
	st.global.v2.u32 	[%rd3+24], {%r10, %r11};
	st.global.f32 	[%rd3+32], %f1;
	st.global.f64 	[%rd3+40], %fd1;
	ld.local.v2.u32 	{%r221, %r222}, [%rd2+8];
	mad.lo.s32 	%r223, %r222, 25, %r221;
	mul.lo.s32 	%r224, %r223, 11;
	cvta.to.global.u64 	%rd35, %rd71;
	mul.wide.s32 	%rd36, %r224, 4;
	add.s64 	%rd6, %rd35, %rd36;
	mov.b32 	%r368, 0;
$L__BB6_19:
	mov.b32 	%r375, 0;
	mov.u32 	%r376, %r369;
$L__BB6_20:
	mov.u32 	%r401, %r380;
	mov.u32 	%r380, %r378;
	mov.u32 	%r399, %r377;
	shr.u32 	%r227, %r381, 2;
	xor.b32  	%r228, %r227, %r381;
	shl.b32 	%r229, %r380, 4;
	shl.b32 	%r230, %r228, 1;
	xor.b32  	%r231, %r229, %r230;
	xor.b32  	%r232, %r231, %r380;
	xor.b32  	%r377, %r232, %r228;
	add.s32 	%r233, %r376, %r377;
	add.s32 	%r234, %r233, 362437;
	mul.hi.u32 	%r235, %r234, 1374389535;
	shr.u32 	%r236, %r235, 5;
	mul.lo.s32 	%r237, %r236, 100;
	sub.s32 	%r70, %r234, %r237;
	ld.global.u32 	%r382, [%rd4];
	setp.gt.s32 	%p19, %r382, %r70;
	mov.b32 	%r384, 0;
	@%p19 bra 	$L__BB6_23;
	mov.b32 	%r383, 0;
$L__BB6_22:
	add.s32 	%r384, %r383, 1;
	mul.wide.u32 	%rd37, %r383, 4;
	add.s64 	%rd38, %rd4, %rd37;
	ld.global.u32 	%r239, [%rd38+4];
	add.s32 	%r382, %r239, %r382;
	setp.le.s32 	%p20, %r382, %r70;
	setp.lt.u32 	%p21, %r383, 9;
	and.pred  	%p22, %p20, %p21;
	mov.u32 	%r383, %r384;
	@%p22 bra 	$L__BB6_22;
$L__BB6_23:
	shr.u32 	%r241, %r379, 2;
	xor.b32  	%r242, %r241, %r379;
	shl.b32 	%r243, %r377, 4;
	shl.b32 	%r244, %r242, 1;
	xor.b32  	%r245, %r244, %r243;
	xor.b32  	%r246, %r245, %r242;
	xor.b32  	%r378, %r246, %r377;
	add.s32 	%r376, %r376, 724874;
	add.s32 	%r247, %r378, %r376;
	mul.hi.u32 	%r248, %r247, 1374389535;
	shr.u32 	%r249, %r248, 5;
	mul.lo.s32 	%r250, %r249, 100;
	sub.s32 	%r79, %r247, %r250;
	ld.global.u32 	%r386, [%rd6];
	setp.gt.s32 	%p23, %r386, %r79;
	mov.b32 	%r387, 0;
	@%p23 bra 	$L__BB6_26;
	mov.b32 	%r385, 0;
$L__BB6_25:
	add.s32 	%r387, %r385, 1;
	mul.wide.u32 	%rd39, %r385, 4;
	add.s64 	%rd40, %rd6, %rd39;
	ld.global.u32 	%r252, [%rd40+4];
	add.s32 	%r386, %r252, %r386;
	setp.le.s32 	%p24, %r386, %r79;
	setp.lt.u32 	%p25, %r385, 9;
	and.pred  	%p26, %p24, %p25;
	mov.u32 	%r385, %r387;
	@%p26 bra 	$L__BB6_25;
$L__BB6_26:
	mul.wide.s32 	%rd41, %r384, 4;
	add.s64 	%rd42, %rd4, %rd41;
	ld.global.u32 	%r253, [%rd42];
	add.s32 	%r254, %r253, -1;
	st.global.u32 	[%rd42], %r254;
	add.s64 	%rd43, %rd6, %rd41;
	ld.global.u32 	%r255, [%rd43];
	add.s32 	%r256, %r255, 1;
	st.global.u32 	[%rd43], %r256;
	mul.wide.s32 	%rd44, %r387, 4;
	add.s64 	%rd45, %rd6, %rd44;
	ld.global.u32 	%r257, [%rd45];
	add.s32 	%r258, %r257, -1;
	st.global.u32 	[%rd45], %r258;
	add.s64 	%rd46, %rd4, %rd44;
	ld.global.u32 	%r259, [%rd46];
	add.s32 	%r260, %r259, 1;
	st.global.u32 	[%rd46], %r260;
	add.s32 	%r375, %r375, 1;
	setp.ne.s32 	%p27, %r375, 25;
	mov.u32 	%r379, %r399;
	mov.u32 	%r381, %r401;
	@%p27 bra 	$L__BB6_20;
	add.s32 	%r368, %r368, 1;
	setp.ne.s32 	%p28, %r368, 25;
	add.s32 	%r369, %r369, 18121850;
	mov.u32 	%r381, %r401;
	mov.u32 	%r379, %r399;
	@%p28 bra 	$L__BB6_19;
	add.s32 	%r389, %r4, 906092500;
	st.global.v2.u32 	[%rd3], {%r389, %r401};
	st.global.v2.u32 	[%rd3+8], {%r399, %r380};
	st.global.v2.u32 	[%rd3+16], {%r377, %r378};
	st.global.v2.u32 	[%rd3+24], {%r10, %r11};
	st.global.f32 	[%rd3+32], %f1;
	st.global.f64 	[%rd3+40], %fd1;
	setp.eq.s32 	%p29, %r346, 2;
	@%p29 bra 	$L__BB6_51;
	ld.param.u64 	%rd72, [_Z7diffusePiP17curandStateXORWOWi_param_0];
	ld.local.v2.u32 	{%r262, %r263}, [%rd2+16];
	mad.lo.s32 	%r264, %r263, 25, %r262;
	mul.lo.s32 	%r265, %r264, 11;
	cvta.to.global.u64 	%rd47, %rd72;
	mul.wide.s32 	%rd48, %r265, 4;
	add.s64 	%rd7, %rd47, %rd48;
	mov.b32 	%r388, 0;
$L__BB6_30:
	mov.b32 	%r395, 0;
	mov.u32 	%r396, %r389;
$L__BB6_31:
	mov.u32 	%r421, %r380;
	mov.u32 	%r380, %r378;
	mov.u32 	%r419, %r377;
	shr.u32 	%r268, %r401, 2;
	xor.b32  	%r269, %r268, %r401;
	shl.b32 	%r270, %r380, 4;
	shl.b32 	%r271, %r269, 1;
	xor.b32  	%r272, %r270, %r271;
	xor.b32  	%r273, %r272, %r380;
	xor.b32  	%r377, %r273, %r269;
	add.s32 	%r274, %r396, %r377;
	add.s32 	%r275, %r274, 362437;
	mul.hi.u32 	%r276, %r275, 1374389535;
	shr.u32 	%r277, %r276, 5;
	mul.lo.s32 	%r278, %r277, 100;
	sub.s32 	%r105, %r275, %r278;
	ld.global.u32 	%r402, [%rd4];
	setp.gt.s32 	%p30, %r402, %r105;
	mov.b32 	%r404, 0;
	@%p30 bra 	$L__BB6_34;
	mov.b32 	%r403, 0;
$L__BB6_33:
	add.s32 	%r404, %r403, 1;
	mul.wide.u32 	%rd49, %r403, 4;
	add.s64 	%rd50, %rd4, %rd49;
	ld.global.u32 	%r280, [%rd50+4];
	add.s32 	%r402, %r280, %r402;
	setp.le.s32 	%p31, %r402, %r105;
	setp.lt.u32 	%p32, %r403, 9;
	and.pred  	%p33, %p31, %p32;
	mov.u32 	%r403, %r404;
	@%p33 bra 	$L__BB6_33;
$L__BB6_34:
	shr.u32 	%r282, %r399, 2;
	xor.b32  	%r283, %r282, %r399;
	shl.b32 	%r284, %r377, 4;
	shl.b32 	%r285, %r283, 1;
	xor.b32  	%r286, %r285, %r284;
	xor.b32  	%r287, %r286, %r283;
	xor.b32  	%r378, %r287, %r377;
	add.s32 	%r396, %r396, 724874;
	add.s32 	%r288, %r378, %r396;
	mul.hi.u32 	%r289, %r288, 1374389535;
	shr.u32 	%r290, %r289, 5;
	mul.lo.s32 	%r291, %r290, 100;
	sub.s32 	%r114, %r288, %r291;
	ld.global.u32 	%r406, [%rd7];
	setp.gt.s32 	%p34, %r406, %r114;
	mov.b32 	%r407, 0;
	@%p34 bra 	$L__BB6_37;
	mov.b32 	%r405, 0;
$L__BB6_36:
	add.s32 	%r407, %r405, 1;
	mul.wide.u32 	%rd51, %r405, 4;
	add.s64 	%rd52, %rd7, %rd51;
	ld.global.u32 	%r293, [%rd52+4];
	add.s32 	%r406, %r293, %r406;
	setp.le.s32 	%p35, %r406, %r114;
	setp.lt.u32 	%p36, %r405, 9;
	and.pred  	%p37, %p35, %p36;
	mov.u32 	%r405, %r407;
	@%p37 bra 	$L__BB6_36;
$L__BB6_37:
	mul.wide.s32 	%rd53, %r404, 4;
	add.s64 	%rd54, %rd4, %rd53;
	ld.global.u32 	%r294, [%rd54];
	add.s32 	%r295, %r294, -1;
	st.global.u32 	[%rd54], %r295;
	add.s64 	%rd55, %rd7, %rd53;
	ld.global.u32 	%r296, [%rd55];
	add.s32 	%r297, %r296, 1;
	st.global.u32 	[%rd55], %r297;
	mul.wide.s32 	%rd56, %r407, 4;
	add.s64 	%rd57, %rd7, %rd56;
	ld.global.u32 	%r298, [%rd57];
	add.s32 	%r299, %r298, -1;
	st.global.u32 	[%rd57], %r299;
	add.s64 	%rd58, %rd4, %rd56;
	ld.global.u32 	%r300, [%rd58];
	add.s32 	%r301, %r300, 1;
	st.global.u32 	[%rd58], %r301;
	add.s32 	%r395, %r395, 1;
	setp.ne.s32 	%p38, %r395, 25;
	mov.u32 	%r399, %r419;
	mov.u32 	%r401, %r421;
	@%p38 bra 	$L__BB6_31;
	add.s32 	%r388, %r388, 1;
	setp.ne.s32 	%p39, %r388, 25;
	add.s32 	%r389, %r389, 18121850;
	mov.u32 	%r401, %r421;
	mov.u32 	%r399, %r419;
	@%p39 bra 	$L__BB6_30;
	add.s32 	%r409, %r4, 1359138750;
	st.global.v2.u32 	[%rd3], {%r409, %r421};
	st.global.v2.u32 	[%rd3+8], {%r419, %r380};
	st.global.v2.u32 	[%rd3+16], {%r377, %r378};
	st.global.v2.u32 	[%rd3+24], {%r10, %r11};
	st.global.f32 	[%rd3+32], %f1;
	st.global.f64 	[%rd3+40], %fd1;
	setp.eq.s32 	%p40, %r346, 3;
	@%p40 bra 	$L__BB6_51;
	ld.param.u64 	%rd73, [_Z7diffusePiP17curandStateXORWOWi_param_0];
	ld.local.v2.u32 	{%r303, %r304}, [%rd2+24];
	mad.lo.s32 	%r305, %r304, 25, %r303;
	mul.lo.s32 	%r306, %r305, 11;
	cvta.to.global.u64 	%rd59, %rd73;
	mul.wide.s32 	%rd60, %r306, 4;
	add.s64 	%rd8, %rd59, %rd60;
	mul.wide.s32 	%rd61, %r19, 4;
	add.s64 	%rd62, %rd61, %rd59;
	add.s64 	%rd9, %rd62, 4;
	mov.b32 	%r408, 0;
$L__BB6_41:
	mov.b32 	%r415, 0;
	mov.u32 	%r416, %r409;
$L__BB6_42:
	mov.u32 	%r136, %r380;
	mov.u32 	%r380, %r378;
	mov.u32 	%r137, %r377;
	shr.u32 	%r309, %r421, 2;
	xor.b32  	%r310, %r309, %r421;
	shl.b32 	%r311, %r380, 4;
	shl.b32 	%r312, %r310, 1;
	xor.b32  	%r313, %r311, %r312;
	xor.b32  	%r314, %r313, %r380;
	xor.b32  	%r377, %r314, %r310;
	add.s32 	%r315, %r416, %r377;
	add.s32 	%r316, %r315, 362437;
	mul.hi.u32 	%r317, %r316, 1374389535;
	shr.u32 	%r318, %r317, 5;
	mul.lo.s32 	%r319, %r318, 100;
	sub.s32 	%r140, %r316, %r319;
	ld.global.u32 	%r422, [%rd4];
	setp.gt.s32 	%p41, %r422, %r140;
	mov.b32 	%r424, 0;
	@%p41 bra 	$L__BB6_45;
	mov.b32 	%r423, 0;
	mov.u64 	%rd74, %rd9;
$L__BB6_44:
	add.s32 	%r424, %r423, 1;
	ld.global.u32 	%r321, [%rd74];
	add.s32 	%r422, %r321, %r422;
	setp.le.s32 	%p42, %r422, %r140;
	setp.lt.u32 	%p43, %r423, 9;
	and.pred  	%p44, %p42, %p43;
	add.s64 	%rd74, %rd74, 4;
	mov.u32 	%r423, %r424;
	@%p44 bra 	$L__BB6_44;
$L__BB6_45:
	shr.u32 	%r323, %r419, 2;
	xor.b32  	%r324, %r323, %r419;
	shl.b32 	%r325, %r377, 4;
	shl.b32 	%r326, %r324, 1;
	xor.b32  	%r327, %r326, %r325;
	xor.b32  	%r328, %r327, %r324;
	xor.b32  	%r378, %r328, %r377;
	add.s32 	%r416, %r416, 724874;
	add.s32 	%r329, %r378, %r416;
	mul.hi.u32 	%r330, %r329, 1374389535;
	shr.u32 	%r331, %r330, 5;
	mul.lo.s32 	%r332, %r331, 100;
	sub.s32 	%r149, %r329, %r332;
	ld.global.u32 	%r426, [%rd8];
	setp.gt.s32 	%p45, %r426, %r149;
	mov.b32 	%r427, 0;
	@%p45 bra 	$L__BB6_48;
	mov.b32 	%r425, 0;
$L__BB6_47:
	add.s32 	%r427, %r425, 1;
	mul.wide.u32 	%rd63, %r425, 4;
	add.s64 	%rd64, %rd8, %rd63;
	ld.global.u32 	%r334, [%rd64+4];
	add.s32 	%r426, %r334, %r426;
	setp.le.s32 	%p46, %r426, %r149;
	setp.lt.u32 	%p47, %r425, 9;
	and.pred  	%p48, %p46, %p47;
	mov.u32 	%r425, %r427;
	@%p48 bra 	$L__BB6_47;
$L__BB6_48:
	mul.wide.s32 	%rd65, %r424, 4;
	add.s64 	%rd66, %rd4, %rd65;
	ld.global.u32 	%r335, [%rd66];
	add.s32 	%r336, %r335, -1;
	st.global.u32 	[%rd66], %r336;
	add.s64 	%rd67, %rd8, %rd65;
	ld.global.u32 	%r337, [%rd67];
	add.s32 	%r338, %r337, 1;
	st.global.u32 	[%rd67], %r338;
	mul.wide.s32 	%rd68, %r427, 4;
	add.s64 	%rd69, %rd8, %rd68;
	ld.global.u32 	%r339, [%rd69];
	add.s32 	%r340, %r339, -1;
	st.global.u32 	[%rd69], %r340;
	add.s64 	%rd70, %rd4, %rd68;
	ld.global.u32 	%r341, [%rd70];
	add.s32 	%r342, %r341, 1;
	st.global.u32 	[%rd70], %r342;
	add.s32 	%r415, %r415, 1;
	setp.ne.s32 	%p49, %r415, 25;
	mov.u32 	%r419, %r137;
	mov.u32 	%r421, %r136;
	@%p49 bra 	$L__BB6_42;
	add.s32 	%r408, %r408, 1;
	setp.ne.s32 	%p50, %r408, 25;
	add.s32 	%r409, %r409, 18121850;
	mov.u32 	%r421, %r136;
	mov.u32 	%r419, %r137;
	@%p50 bra 	$L__BB6_41;
	add.s32 	%r343, %r4, 1812185000;
	st.global.v2.u32 	[%rd3], {%r343, %r136};
	st.global.v2.u32 	[%rd3+8], {%r137, %r380};
	st.global.v2.u32 	[%rd3+16], {%r377, %r378};
	st.global.v2.u32 	[%rd3+24], {%r10, %r11};
	st.global.f32 	[%rd3+32], %f1;
	st.global.f64 	[%rd3+40], %fd1;
$L__BB6_51:
	ret;

}


// ===== COMPILED SASS (sm_100) =====

	.target	sm_100

	.elftype	@"ET_EXEC"


//--------------------- .note.nv.tkinfo           --------------------------
	.section	.note.nv.tkinfo,"",@"SHT_NOTE"
	.sectionflags	@"SHF_NOTE_NV_TKINFO"
	.tkinfo
        /*0018*/ 	.word	0x00000002
        /*0030*/ 	.string	""
        /*0030*/ 	.string	"ptxas"
        /*0030*/ 	.string	"Cuda compilation tools, release 13.0, V13.0.88"
        /*0030*/ 	.string	"Build cuda_13.0.r13.0/compiler.36424714_0"
        /*0030*/ 	.string	"-arch sm_100 -m 64 "



//--------------------- .note.nv.cuinfo           --------------------------
	.section	.note.nv.cuinfo,"",@"SHT_NOTE"
	.sectionflags	@"SHF_NOTE_NV_CUINFO"
        /*0018*/ 	.short	0x0002
        /*001a*/ 	.short	0x0064
        /*001c*/ 	.short	0x0082
	.zero		2


//--------------------- .nv.info                  --------------------------
	.section	.nv.info,"",@"SHT_CUDA_INFO"
	.align	4


	//----- nvinfo : EIATTR_REGCOUNT
	.align		4
        /*0000*/ 	.byte	0x04, 0x2f
        /*0002*/ 	.short	(.L_10 - .L_9)
	.align		4
.L_9:
        /*0004*/ 	.word	index@(_Z18initialize_latticePiPfP17curandStateXORWOW)
        /*0008*/ 	.word	0x00000020


	//----- nvinfo : EIATTR_FRAME_SIZE
	.align		4
.L_10:
        /*000c*/ 	.byte	0x04, 0x11
        /*000e*/ 	.short	(.L_12 - .L_11)
	.align		4
.L_11:
        /*0010*/ 	.word	index@(_Z18initialize_latticePiPfP17curandStateXORWOW)
        /*0014*/ 	.word	0x00000000


	//----- nvinfo : EIATTR_REGCOUNT
	.align		4
.L_12:
        /*0018*/ 	.byte	0x04, 0x2f
        /*001a*/ 	.short	(.L_14 - .L_13)
	.align		4
.L_13:
        /*001c*/ 	.word	index@(_Z10supply_topPi)
        /*0020*/ 	.word	0x0000000a


	//----- nvinfo : EIATTR_FRAME_SIZE
	.align		4
.L_14:
        /*0024*/ 	.byte	0x04, 0x11
        /*0026*/ 	.short	(.L_16 - .L_15)
	.align		4
.L_15:
        /*0028*/ 	.word	index@(_Z10supply_topPi)
        /*002c*/ 	.word	0x00000000


	//----- nvinfo : EIATTR_REGCOUNT
	.align		4
.L_16:
        /*0030*/ 	.byte	0x04, 0x2f
        /*0032*/ 	.short	(.L_18 - .L_17)
	.align		4
.L_17:
        /*0034*/ 	.word	index@(_Z15apply_reactionsPiP4RuleiPfP17curandStateXORWOW)
        /*0038*/ 	.word	0x00000030


	//----- nvinfo : EIATTR_FRAME_SIZE
	.align		4
.L_18:
        /*003c*/ 	.byte	0x04, 0x11
        /*003e*/ 	.short	(.L_20 - .L_19)
	.align		4
.L_19:
        /*0040*/ 	.word	index@(_Z15apply_reactionsPiP4RuleiPfP17curandStateXORWOW)
        /*0044*/ 	.word	0x00002f40


	//----- nvinfo : EIATTR_REGCOUNT
	.align		4
.L_20:
        /*0048*/ 	.byte	0x04, 0x2f
        /*004a*/ 	.short	(.L_22 - .L_21)
	.align		4
.L_21:
        /*004c*/ 	.word	index@(_Z22count_global_chemicalsPiS_)
        /*0050*/ 	.word	0x00000010


	//----- nvinfo : EIATTR_FRAME_SIZE
	.align		4
.L_22:
        /*0054*/ 	.byte	0x04, 0x11
        /*0056*/ 	.short	(.L_24 - .L_23)
	.align		4
.L_23:
        /*0058*/ 	.word	index@(_Z22count_global_chemicalsPiS_)
        /*005c*/ 	.word	0x00000000


	//----- nvinfo : EIATTR_REGCOUNT
	.align		4
.L_24:
        /*0060*/ 	.byte	0x04, 0x2f
        /*0062*/ 	.short	(.L_26 - .L_25)
	.align		4
.L_25:
        /*0064*/ 	.word	index@(_Z12add_new_ruleP4RulePiS1_PfP17curandStateXORWOW)
        /*0068*/ 	.word	0x0000001d


	//----- nvinfo : EIATTR_FRAME_SIZE
	.align		4
.L_26:
        /*006c*/ 	.byte	0x04, 0x11
        /*006e*/ 	.short	(.L_28 - .L_27)
	.align		4
.L_27:
        /*0070*/ 	.word	index@(_Z12add_new_ruleP4RulePiS1_PfP17curandStateXORWOW)
        /*0074*/ 	.word	0x00000000


	//----- nvinfo : EIATTR_REGCOUNT
	.align		4
.L_28:
        /*0078*/ 	.byte	0x04, 0x2f
        /*007a*/ 	.short	(.L_30 - .L_29)
	.align		4
.L_29:
        /*007c*/ 	.word	index@(_Z11init_curandP17curandStateXORWOWm)
        /*0080*/ 	.word	0x0000001f


	//----- nvinfo : EIATTR_FRAME_SIZE
	.align		4
.L_30:
        /*0084*/ 	.byte	0x04, 0x11
        /*0086*/ 	.short	(.L_32 - .L_31)
	.align		4
.L_31:
        /*0088*/ 	.word	index@(_Z11init_curandP17curandStateXORWOWm)
        /*008c*/ 	.word	0x00000000


	//----- nvinfo : EIATTR_REGCOUNT
	.align		4
.L_32:
        /*0090*/ 	.byte	0x04, 0x2f
        /*0092*/ 	.short	(.L_34 - .L_33)
	.align		4
.L_33:
        /*0094*/ 	.word	index@(_Z7diffusePiP17curandStateXORWOWi)
        /*0098*/ 	.word	0x00000020


	//----- nvinfo : EIATTR_FRAME_SIZE
	.align		4
.L_34:
        /*009c*/ 	.byte	0x04, 0x11
        /*009e*/ 	.short	(.L_36 - .L_35)
	.align		4
.L_35:
        /*00a0*/ 	.word	index@(_Z7diffusePiP17curandStateXORWOWi)
        /*00a4*/ 	.word	0x00000020


	//----- nvinfo : EIATTR_MIN_STACK_SIZE
	.align		4
.L_36:
        /*00a8*/ 	.byte	0x04, 0x12
        /*00aa*/ 	.short	(.L_38 - .L_37)
	.align		4
.L_37:
        /*00ac*/ 	.word	index@(_Z7diffusePiP17curandStateXORWOWi)
        /*00b0*/ 	.word	0x00000020


	//----- nvinfo : EIATTR_MIN_STACK_SIZE
	.align		4
.L_38:
        /*00b4*/ 	.byte	0x04, 0x12
        /*00b6*/ 	.short	(.L_40 - .L_39)
	.align		4
.L_39:
        /*00b8*/ 	.word	index@(_Z11init_curandP17curandStateXORWOWm)
        /*00bc*/ 	.word	0x00000000


	//----- nvinfo : EIATTR_MIN_STACK_SIZE
	.align		4
.L_40:
        /*00c0*/ 	.byte	0x04, 0x12
        /*00c2*/ 	.short	(.L_42 - .L_41)
	.align		4
.L_41:
        /*00c4*/ 	.word	index@(_Z12add_new_ruleP4RulePiS1_PfP17curandStateXORWOW)
        /*00c8*/ 	.word	0x00000000


	//----- nvinfo : EIATTR_MIN_STACK_SIZE
	.align		4
.L_42:
        /*00cc*/ 	.byte	0x04, 0x12
        /*00ce*/ 	.short	(.L_44 - .L_43)
	.align		4
.L_43:
        /*00d0*/ 	.word	index@(_Z22count_global_chemicalsPiS_)
        /*00d4*/ 	.word	0x00000000


	//----- nvinfo : EIATTR_MIN_STACK_SIZE
	.align		4
.L_44:
        /*00d8*/ 	.byte	0x04, 0x12
        /*00da*/ 	.short	(.L_46 - .L_45)
	.align		4
.L_45:
        /*00dc*/ 	.word	index@(_Z15apply_reactionsPiP4RuleiPfP17curandStateXORWOW)
        /*00e0*/ 	.word	0x00002f40


	//----- nvinfo : EIATTR_MIN_STACK_SIZE
	.align		4
.L_46:
        /*00e4*/ 	.byte	0x04, 0x12
        /*00e6*/ 	.short	(.L_48 - .L_47)
	.align		4
.L_47:
        /*00e8*/ 	.word	index@(_Z10supply_topPi)
        /*00ec*/ 	.word	0x00000000


	//----- nvinfo : EIATTR_MIN_STACK_SIZE
	.align		4
.L_48:
        /*00f0*/ 	.byte	0x04, 0x12
        /*00f2*/ 	.short	(.L_50 - .L_49)
	.align		4
.L_49:
        /*00f4*/ 	.word	index@(_Z18initialize_latticePiPfP17curandStateXORWOW)
        /*00f8*/ 	.word	0x00000000
.L_50:


//--------------------- .nv.compat                --------------------------
	.section	.nv.compat,"",@"SHT_CUDA_COMPAT_INFO"
	.align	4
        /*0000*/ 	.byte	0x02, 0x09, 0x00, 0x00, 0x02, 0x02, 0x01, 0x00, 0x02, 0x05, 0x05, 0x00, 0x03, 0x07, 0x01, 0x01
        /*0010*/ 	.byte	0x02, 0x03, 0x00, 0x00, 0x02, 0x06, 0x01, 0x00, 0x04, 0x0b, 0x08, 0x00, 0x09, 0x00, 0x00, 0x00
        /*0020*/ 	.byte	0x00, 0x00, 0x00, 0x00


//--------------------- .nv.info._Z7diffusePiP17curandStateXORWOWi --------------------------
	.section	.nv.info._Z7diffusePiP17curandStateXORWOWi,"",@"SHT_CUDA_INFO"
	.sectionflags	@""
	.align	4


	//----- nvinfo : EIATTR_CUDA_API_VERSION
	.align		4
        /*0000*/ 	.byte	0x04, 0x37
        /*0002*/ 	.short	(.L_52 - .L_51)
.L_51:
        /*0004*/ 	.word	0x00000082


	//----- nvinfo : EIATTR_KPARAM_INFO
	.align		4
.L_52:
        /*0008*/ 	.byte	0x04, 0x17
        /*000a*/ 	.short	(.L_54 - .L_53)
.L_53:
        /*000c*/ 	.word	0x00000000
        /*0010*/ 	.short	0x0002
        /*0012*/ 	.short	0x0010
        /*0014*/ 	.byte	0x00, 0xf0, 0x11, 0x00


	//----- nvinfo : EIATTR_KPARAM_INFO
	.align		4
.L_54:
        /*0018*/ 	.byte	0x04, 0x17
        /*001a*/ 	.short	(.L_56 - .L_55)
.L_55:
        /*001c*/ 	.word	0x00000000
        /*0020*/ 	.short	0x0001
        /*0022*/ 	.short	0x0008
        /*0024*/ 	.byte	0x00, 0xf5, 0x21, 0x00


	//----- nvinfo : EIATTR_KPARAM_INFO
	.align		4
.L_56:
        /*0028*/ 	.byte	0x04, 0x17
        /*002a*/ 	.short	(.L_58 - .L_57)
.L_57:
        /*002c*/ 	.word	0x00000000
        /*0030*/ 	.short	0x0000
        /*0032*/ 	.short	0x0000
        /*0034*/ 	.byte	0x00, 0xf5, 0x21, 0x00


	//----- nvinfo : EIATTR_SPARSE_MMA_MASK
	.align		4
.L_58:
        /*0038*/ 	.byte	0x03, 0x50
        /*003a*/ 	.short	0x0000


	//----- nvinfo : EIATTR_MAXREG_COUNT
	.align		4
        /*003c*/ 	.byte	0x03, 0x1b
        /*003e*/ 	.short	0x00ff


	//----- nvinfo : EIATTR_MERCURY_ISA_VERSION
	.align		4
        /*0040*/ 	.byte	0x03, 0x5f
        /*0042*/ 	.short	0x0101


	//----- nvinfo : EIATTR_VRC_CTA_INIT_COUNT
	.align		4
        /*0044*/ 	.byte	0x02, 0x4a
	.zero		1
	.zero		1


	//----- nvinfo : EIATTR_EXIT_INSTR_OFFSETS
	.align		4
        /*0048*/ 	.byte	0x04, 0x1c
        /*004a*/ 	.short	(.L_60 - .L_59)


	//   ....[0]....
.L_59:
        /*004c*/ 	.word	0x000000c0


	//   ....[1]....
        /*0050*/ 	.word	0x00000140


	//   ....[2]....
        /*0054*/ 	.word	0x00001060


	//   ....[3]....
        /*0058*/ 	.word	0x00001670


	//   ....[4]....
        /*005c*/ 	.word	0x00001cf0


	//----- nvinfo : EIATTR_CRS_STACK_SIZE
	.align		4
.L_60:
        /*0060*/ 	.byte	0x04, 0x1e
        /*0062*/ 	.short	(.L_62 - .L_61)
.L_61:
        /*0064*/ 	.word	0x00000000


	//----- nvinfo : EIATTR_CBANK_PARAM_SIZE
	.align		4
.L_62:
        /*0068*/ 	.byte	0x03, 0x19
        /*006a*/ 	.short	0x0014


	//----- nvinfo : EIATTR_PARAM_CBANK
	.align		4
        /*006c*/ 	.byte	0x04, 0x0a
        /*006e*/ 	.short	(.L_64 - .L_63)
	.align		4
.L_63:
        /*0070*/ 	.word	index@(.nv.constant0._Z7diffusePiP17curandStateXORWOWi)
        /*0074*/ 	.short	0x0380
        /*0076*/ 	.short	0x0014


	//----- nvinfo : EIATTR_SW_WAR
	.align		4
.L_64:
        /*0078*/ 	.byte	0x04, 0x36
        /*007a*/ 	.short	(.L_66 - .L_65)
.L_65:
        /*007c*/ 	.word	0x00000008
.L_66:


//--------------------- .nv.info._Z11init_curandP17curandStateXORWOWm --------------------------
	.section	.nv.info._Z11init_curandP17curandStateXORWOWm,"",@"SHT_CUDA_INFO"
	.sectionflags	@""
	.align	4


	//----- nvinfo : EIATTR_CUDA_API_VERSION
	.align		4
        /*0000*/ 	.byte	0x04, 0x37
        /*0002*/ 	.short	(.L_68 - .L_67)
.L_67:
        /*0004*/ 	.word	0x00000082


	//----- nvinfo : EIATTR_KPARAM_INFO
	.align		4
.L_68:
        /*0008*/ 	.byte	0x04, 0x17
        /*000a*/ 	.short	(.L_70 - .L_69)
.L_69:
        /*000c*/ 	.word	0x00000000
        /*0010*/ 	.short	0x0001
        /*0012*/ 	.short	0x0008
        /*0014*/ 	.byte	0x00, 0xf0, 0x21, 0x00


	//----- nvinfo : EIATTR_KPARAM_INFO
	.align		4
.L_70:
        /*0018*/ 	.byte	0x04, 0x17
        /*001a*/ 	.short	(.L_72 - .L_71)
.L_71:
        /*001c*/ 	.word	0x00000000
        /*0020*/ 	.short	0x0000
        /*0022*/ 	.short	0x0000
        /*0024*/ 	.byte	0x00, 0xf5, 0x21, 0x00


	//----- nvinfo : EIATTR_SPARSE_MMA_MASK
	.align		4
.L_72:
        /*0028*/ 	.byte	0x03, 0x50
        /*002a*/ 	.short	0x0000


	//----- nvinfo : EIATTR_MAXREG_COUNT
	.align		4
        /*002c*/ 	.byte	0x03, 0x1b
        /*002e*/ 	.short	0x00ff


	//----- nvinfo : EIATTR_MERCURY_ISA_VERSION
	.align		4
        /*0030*/ 	.byte	0x03, 0x5f
        /*0032*/ 	.short	0x0101


	//----- nvinfo : EIATTR_VRC_CTA_INIT_COUNT
	.align		4
        /*0034*/ 	.byte	0x02, 0x4a
	.zero		1
	.zero		1


	//----- nvinfo : EIATTR_EXIT_INSTR_OFFSETS
	.align		4
        /*0038*/ 	.byte	0x04, 0x1c
        /*003a*/ 	.short	(.L_74 - .L_73)


	//   ....[0]....
.L_73:
        /*003c*/ 	.word	0x000000b0


	//   ....[1]....
        /*0040*/ 	.word	0x00000f50


	//----- nvinfo : EIATTR_CRS_STACK_SIZE
	.align		4
.L_74:
        /*0044*/ 	.byte	0x04, 0x1e
        /*0046*/ 	.short	(.L_76 - .L_75)
.L_75:
        /*0048*/ 	.word	0x00000000


	//----- nvinfo : EIATTR_CBANK_PARAM_SIZE
	.align		4
.L_76:
        /*004c*/ 	.byte	0x03, 0x19
        /*004e*/ 	.short	0x0010


	//----- nvinfo : EIATTR_PARAM_CBANK
	.align		4
        /*0050*/ 	.byte	0x04, 0x0a
        /*0052*/ 	.short	(.L_78 - .L_77)
	.align		4
.L_77:
        /*0054*/ 	.word	index@(.nv.constant0._Z11init_curandP17curandStateXORWOWm)
        /*0058*/ 	.short	0x0380
        /*005a*/ 	.short	0x0010


	//----- nvinfo : EIATTR_SW_WAR
	.align		4
.L_78:
        /*005c*/ 	.byte	0x04, 0x36
        /*005e*/ 	.short	(.L_80 - .L_79)
.L_79:
        /*0060*/ 	.word	0x00000008
.L_80:


//--------------------- .nv.info._Z12add_new_ruleP4RulePiS1_PfP17curandStateXORWOW --------------------------
	.section	.nv.info._Z12add_new_ruleP4RulePiS1_PfP17curandStateXORWOW,"",@"SHT_CUDA_INFO"
	.sectionflags	@""
	.align	4


	//----- nvinfo : EIATTR_CUDA_API_VERSION
	.align		4
        /*0000*/ 	.byte	0x04, 0x37
        /*0002*/ 	.short	(.L_82 - .L_81)
.L_81:
        /*0004*/ 	.word	0x00000082


	//----- nvinfo : EIATTR_KPARAM_INFO
	.align		4
.L_82:
        /*0008*/ 	.byte	0x04, 0x17
        /*000a*/ 	.short	(.L_84 - .L_83)
.L_83:
        /*000c*/ 	.word	0x00000000
        /*0010*/ 	.short	0x0004
        /*0012*/ 	.short	0x0020
        /*0014*/ 	.byte	0x00, 0xf5, 0x21, 0x00


	//----- nvinfo : EIATTR_KPARAM_INFO
	.align		4
.L_84:
        /*0018*/ 	.byte	0x04, 0x17
        /*001a*/ 	.short	(.L_86 - .L_85)
.L_85:
        /*001c*/ 	.word	0x00000000
        /*0020*/ 	.short	0x0003
        /*0022*/ 	.short	0x0018
        /*0024*/ 	.byte	0x00, 0xf5, 0x21, 0x00


	//----- nvinfo : EIATTR_KPARAM_INFO
	.align		4
.L_86:
        /*0028*/ 	.byte	0x04, 0x17
        /*002a*/ 	.short	(.L_88 - .L_87)
.L_87:
        /*002c*/ 	.word	0x00000000
        /*0030*/ 	.short	0x0002
        /*0032*/ 	.short	0x0010
        /*0034*/ 	.byte	0x00, 0xf5, 0x21, 0x00


	//----- nvinfo : EIATTR_KPARAM_INFO
	.align		4
.L_88:
        /*0038*/ 	.byte	0x04, 0x17
        /*003a*/ 	.short	(.L_90 - .L_89)
.L_89:
        /*003c*/ 	.word	0x00000000
        /*0040*/ 	.short	0x0001
        /*0042*/ 	.short	0x0008
        /*0044*/ 	.byte	0x00, 0xf5, 0x21, 0x00


	//----- nvinfo : EIATTR_KPARAM_INFO
	.align		4
.L_90:
        /*0048*/ 	.byte	0x04, 0x17
        /*004a*/ 	.short	(.L_92 - .L_91)
.L_91:
        /*004c*/ 	.word	0x00000000
        /*0050*/ 	.short	0x0000
        /*0052*/ 	.short	0x0000
        /*0054*/ 	.byte	0x00, 0xf5, 0x21, 0x00


	//----- nvinfo : EIATTR_SPARSE_MMA_MASK
	.align		4
.L_92:
        /*0058*/ 	.byte	0x03, 0x50
        /*005a*/ 	.short	0x0000


	//----- nvinfo : EIATTR_MAXREG_COUNT
	.align		4
        /*005c*/ 	.byte	0x03, 0x1b
        /*005e*/ 	.short	0x00ff


	//----- nvinfo : EIATTR_MERCURY_ISA_VERSION
	.align		4
        /*0060*/ 	.byte	0x03, 0x5f
        /*0062*/ 	.short	0x0101


	//----- nvinfo : EIATTR_VRC_CTA_INIT_COUNT
	.align		4
        /*0064*/ 	.byte	0x02, 0x4a
	.zero		1
	.zero		1


	//----- nvinfo : EIATTR_EXIT_INSTR_OFFSETS
	.align		4
        /*0068*/ 	.byte	0x04, 0x1c
        /*006a*/ 	.short	(.L_94 - .L_93)


	//   ....[0]....
.L_93:
        /*006c*/ 	.word	0x00000040


	//   ....[1]....
        /*0070*/ 	.word	0x00000740


	//   ....[2]....
        /*0074*/ 	.word	0x00001ae0


	//----- nvinfo : EIATTR_CBANK_PARAM_SIZE
	.align		4
.L_94:
        /*0078*/ 	.byte	0x03, 0x19
        /*007a*/ 	.short	0x0028


	//----- nvinfo : EIATTR_PARAM_CBANK
	.align		4
        /*007c*/ 	.byte	0x04, 0x0a
        /*007e*/ 	.short	(.L_96 - .L_95)
	.align		4
.L_95:
        /*0080*/ 	.word	index@(.nv.constant0._Z12add_new_ruleP4RulePiS1_PfP17curandStateXORWOW)
        /*0084*/ 	.short	0x0380
        /*0086*/ 	.short	0x0028


	//----- nvinfo : EIATTR_SW_WAR
	.align		4
.L_96:
        /*0088*/ 	.byte	0x04, 0x36
        /*008a*/ 	.short	(.L_98 - .L_97)
.L_97:
        /*008c*/ 	.word	0x00000008
.L_98:


//--------------------- .nv.info._Z22count_global_chemicalsPiS_ --------------------------
	.section	.nv.info._Z22count_global_chemicalsPiS_,"",@"SHT_CUDA_INFO"
	.sectionflags	@""
	.align	4


	//----- nvinfo : EIATTR_CUDA_API_VERSION
	.align		4
        /*0000*/ 	.byte	0x04, 0x37
        /*0002*/ 	.short	(.L_100 - .L_99)
.L_99:
        /*0004*/ 	.word	0x00000082


	//----- nvinfo : EIATTR_KPARAM_INFO
	.align		4
.L_100:
        /*0008*/ 	.byte	0x04, 0x17
        /*000a*/ 	.short	(.L_102 - .L_101)
.L_101:
        /*000c*/ 	.word	0x00000000
        /*0010*/ 	.short	0x0001
        /*0012*/ 	.short	0x0008
        /*0014*/ 	.byte	0x00, 0xf5, 0x21, 0x00


	//----- nvinfo : EIATTR_KPARAM_INFO
	.align		4
.L_102:
        /*0018*/ 	.byte	0x04, 0x17
        /*001a*/ 	.short	(.L_104 - .L_103)
.L_103:
        /*001c*/ 	.word	0x00000000
        /*0020*/ 	.short	0x0000
        /*0022*/ 	.short	0x0000
        /*0024*/ 	.byte	0x00, 0xf5, 0x21, 0x00


	//----- nvinfo : EIATTR_SPARSE_MMA_MASK
	.align		4
.L_104:
        /*0028*/ 	.byte	0x03, 0x50
        /*002a*/ 	.short	0x0000


	//----- nvinfo : EIATTR_MAXREG_COUNT
	.align		4
        /*002c*/ 	.byte	0x03, 0x1b
        /*002e*/ 	.short	0x00ff


	//----- nvinfo : EIATTR_MERCURY_ISA_VERSION
	.align		4
        /*0030*/ 	.byte	0x03, 0x5f
        /*0032*/ 	.short	0x0101


	//----- nvinfo : EIATTR_INT_WARP_WIDE_INSTR_OFFSETS
	.align		4
        /*0034*/ 	.byte	0x04, 0x31
        /*0036*/ 	.short	(.L_106 - .L_105)


	//   ....[0]....
.L_105:
        /*0038*/ 	.word	0x00000130


	//   ....[1]....
        /*003c*/ 	.word	0x00000170


	//   ....[2]....
        /*0040*/ 	.word	0x00000200


	//   ....[3]....
        /*0044*/ 	.word	0x00000240


	//   ....[4]....
        /*0048*/ 	.word	0x00000280


	//   ....[5]....
        /*004c*/ 	.word	0x000002c0


	//   ....[6]....
        /*0050*/ 	.word	0x00000300


	//   ....[7]....
        /*0054*/ 	.word	0x00000340


	//   ....[8]....
        /*0058*/ 	.word	0x00000380


	//   ....[9]....
        /*005c*/ 	.word	0x000003c0


	//   ....[10]....
        /*0060*/ 	.word	0x00000400


	//   ....[11]....
        /*0064*/ 	.word	0x00000440


	//----- nvinfo : EIATTR_VRC_CTA_INIT_COUNT
	.align		4
.L_106:
        /*0068*/ 	.byte	0x02, 0x4a
	.zero		1
	.zero		1


	//----- nvinfo : EIATTR_EXIT_INSTR_OFFSETS
	.align		4
        /*006c*/ 	.byte	0x04, 0x1c
        /*006e*/ 	.short	(.L_108 - .L_107)


	//   ....[0]....
.L_107:
        /*0070*/ 	.word	0x000000b0


	//   ....[1]....
        /*0074*/ 	.word	0x00000470


	//----- nvinfo : EIATTR_CBANK_PARAM_SIZE
	.align		4
.L_108:
        /*0078*/ 	.byte	0x03, 0x19
        /*007a*/ 	.short	0x0010


	//----- nvinfo : EIATTR_PARAM_CBANK
	.align		4
        /*007c*/ 	.byte	0x04, 0x0a
        /*007e*/ 	.short	(.L_110 - .L_109)
	.align		4
.L_109:
        /*0080*/ 	.word	index@(.nv.constant0._Z22count_global_chemicalsPiS_)
        /*0084*/ 	.short	0x0380
        /*0086*/ 	.short	0x0010


	//----- nvinfo : EIATTR_SW_WAR
	.align		4
.L_110:
        /*0088*/ 	.byte	0x04, 0x36
        /*008a*/ 	.short	(.L_112 - .L_111)
.L_111:
        /*008c*/ 	.word	0x00000008
.L_112:


//--------------------- .nv.info._Z15apply_reactionsPiP4RuleiPfP17curandStateXORWOW --------------------------
	.section	.nv.info._Z15apply_reactionsPiP4RuleiPfP17curandStateXORWOW,"",@"SHT_CUDA_INFO"
	.sectionflags	@""
	.align	4


	//----- nvinfo : EIATTR_CUDA_API_VERSION
	.align		4
        /*0000*/ 	.byte	0x04, 0x37
        /*0002*/ 	.short	(.L_114 - .L_113)
.L_113:
        /*0004*/ 	.word	0x00000082


	//----- nvinfo : EIATTR_KPARAM_INFO
	.align		4
.L_114:
        /*0008*/ 	.byte	0x04, 0x17
        /*000a*/ 	.short	(.L_116 - .L_115)
.L_115:
        /*000c*/ 	.word	0x00000000
        /*0010*/ 	.short	0x0004
        /*0012*/ 	.short	0x0020
        /*0014*/ 	.byte	0x00, 0xf5, 0x21, 0x00


	//----- nvinfo : EIATTR_KPARAM_INFO
	.align		4
.L_116:
        /*0018*/ 	.byte	0x04, 0x17
        /*001a*/ 	.short	(.L_118 - .L_117)
.L_117:
        /*001c*/ 	.word	0x00000000
        /*0020*/ 	.short	0x0003
        /*0022*/ 	.short	0x0018
        /*0024*/ 	.byte	0x00, 0xf5, 0x21, 0x00


	//----- nvinfo : EIATTR_KPARAM_INFO
	.align		4
.L_118:
        /*0028*/ 	.byte	0x04, 0x17
        /*002a*/ 	.short	(.L_120 - .L_119)
.L_119:
        /*002c*/ 	.word	0x00000000
        /*0030*/ 	.short	0x0002
        /*0032*/ 	.short	0x0010
        /*0034*/ 	.byte	0x00, 0xf0, 0x11, 0x00


	//----- nvinfo : EIATTR_KPARAM_INFO
	.align		4
.L_120:
        /*0038*/ 	.byte	0x04, 0x17
        /*003a*/ 	.short	(.L_122 - .L_121)
.L_121:
        /*003c*/ 	.word	0x00000000
        /*0040*/ 	.short	0x0001
        /*0042*/ 	.short	0x0008
        /*0044*/ 	.byte	0x00, 0xf5, 0x21, 0x00


	//----- nvinfo : EIATTR_KPARAM_INFO
	.align		4
.L_122:
        /*0048*/ 	.byte	0x04, 0x17
        /*004a*/ 	.short	(.L_124 - .L_123)
.L_123:
        /*004c*/ 	.word	0x00000000
        /*0050*/ 	.short	0x0000
        /*0052*/ 	.short	0x0000
        /*0054*/ 	.byte	0x00, 0xf5, 0x21, 0x00


	//----- nvinfo : EIATTR_SPARSE_MMA_MASK
	.align		4
.L_124:
        /*0058*/ 	.byte	0x03, 0x50
        /*005a*/ 	.short	0x0000


	//----- nvinfo : EIATTR_MAXREG_COUNT
	.align		4
        /*005c*/ 	.byte	0x03, 0x1b
        /*005e*/ 	.short	0x00ff


	//----- nvinfo : EIATTR_MERCURY_ISA_VERSION
	.align		4
        /*0060*/ 	.byte	0x03, 0x5f
        /*0062*/ 	.short	0x0101


	//----- nvinfo : EIATTR_VRC_CTA_INIT_COUNT
	.align		4
        /*0064*/ 	.byte	0x02, 0x4a
	.zero		1
	.zero		1


	//----- nvinfo : EIATTR_EXIT_INSTR_OFFSETS
	.align		4
        /*0068*/ 	.byte	0x04, 0x1c
        /*006a*/ 	.short	(.L_126 - .L_125)


	//   ....[0]....
.L_125:
        /*006c*/ 	.word	0x000000e0


	//   ....[1]....
        /*0070*/ 	.word	0x00001bd0


	//----- nvinfo : EIATTR_CRS_STACK_SIZE
	.align		4
.L_126:
        /*0074*/ 	.byte	0x04, 0x1e
        /*0076*/ 	.short	(.L_128 - .L_127)
.L_127:
        /*0078*/ 	.word	0x00000000


	//----- nvinfo : EIATTR_CBANK_PARAM_SIZE
	.align		4
.L_128:
        /*007c*/ 	.byte	0x03, 0x19
        /*007e*/ 	.short	0x0028


	//----- nvinfo : EIATTR_PARAM_CBANK
	.align		4
        /*0080*/ 	.byte	0x04, 0x0a
        /*0082*/ 	.short	(.L_130 - .L_129)
	.align		4
.L_129:
        /*0084*/ 	.word	index@(.nv.constant0._Z15apply_reactionsPiP4RuleiPfP17curandStateXORWOW)
        /*0088*/ 	.short	0x0380
        /*008a*/ 	.short	0x0028


	//----- nvinfo : EIATTR_SW_WAR
	.align		4
.L_130:
        /*008c*/ 	.byte	0x04, 0x36
        /*008e*/ 	.short	(.L_132 - .L_131)
.L_131:
        /*0090*/ 	.word	0x00000008
.L_132:


//--------------------- .nv.info._Z10supply_topPi --------------------------
	.section	.nv.info._Z10supply_topPi,"",@"SHT_CUDA_INFO"
	.sectionflags	@""
	.align	4


	//----- nvinfo : EIATTR_CUDA_API_VERSION
	.align		4
        /*0000*/ 	.byte	0x04, 0x37
        /*0002*/ 	.short	(.L_134 - .L_133)
.L_133:
        /*0004*/ 	.word	0x00000082


	//----- nvinfo : EIATTR_KPARAM_INFO
	.align		4
.L_134:
        /*0008*/ 	.byte	0x04, 0x17
        /*000a*/ 	.short	(.L_136 - .L_135)
.L_135:
        /*000c*/ 	.word	0x00000000
        /*0010*/ 	.short	0x0000
        /*0012*/ 	.short	0x0000
        /*0014*/ 	.byte	0x00, 0xf5, 0x21, 0x00


	//----- nvinfo : EIATTR_SPARSE_MMA_MASK
	.align		4
.L_136:
        /*0018*/ 	.byte	0x03, 0x50
        /*001a*/ 	.short	0x0000


	//----- nvinfo : EIATTR_MAXREG_COUNT
	.align		4
        /*001c*/ 	.byte	0x03, 0x1b
        /*001e*/ 	.short	0x00ff


	//----- nvinfo : EIATTR_MERCURY_ISA_VERSION
	.align		4
        /*0020*/ 	.byte	0x03, 0x5f
        /*0022*/ 	.short	0x0101


	//----- nvinfo : EIATTR_VRC_CTA_INIT_COUNT
	.align		4
        /*0024*/ 	.byte	0x02, 0x4a
	.zero		1
	.zero		1


	//----- nvinfo : EIATTR_EXIT_INSTR_OFFSETS
	.align		4
        /*0028*/ 	.byte	0x04, 0x1c
        /*002a*/ 	.short	(.L_138 - .L_137)


	//   ....[0]....
.L_137:
        /*002c*/ 	.word	0x00000060


	//   ....[1]....
        /*0030*/ 	.word	0x00000120


	//----- nvinfo : EIATTR_CBANK_PARAM_SIZE
	.align		4
.L_138:
        /*0034*/ 	.byte	0x03, 0x19
        /*0036*/ 	.short	0x0008


	//----- nvinfo : EIATTR_PARAM_CBANK
	.align		4
        /*0038*/ 	.byte	0x04, 0x0a
        /*003a*/ 	.short	(.L_140 - .L_139)
	.align		4
.L_139:
        /*003c*/ 	.word	index@(.nv.constant0._Z10supply_topPi)
        /*0040*/ 	.short	0x0380
        /*0042*/ 	.short	0x0008


	//----- nvinfo : EIATTR_SW_WAR
	.align		4
.L_140:
        /*0044*/ 	.byte	0x04, 0x36
        /*0046*/ 	.short	(.L_142 - .L_141)
.L_141:
        /*0048*/ 	.word	0x00000008
.L_142:


//--------------------- .nv.info._Z18initialize_latticePiPfP17curandStateXORWOW --------------------------
	.section	.nv.info._Z18initialize_latticePiPfP17curandStateXORWOW,"",@"SHT_CUDA_INFO"
	.sectionflags	@""
	.align	4


	//----- nvinfo : EIATTR_CUDA_API_VERSION
	.align		4
        /*0000*/ 	.byte	0x04, 0x37
        /*0002*/ 	.short	(.L_144 - .L_143)
.L_143:
        /*0004*/ 	.word	0x00000082


	//----- nvinfo : EIATTR_KPARAM_INFO
	.align		4
.L_144:
        /*0008*/ 	.byte	0x04, 0x17
        /*000a*/ 	.short	(.L_146 - .L_145)
.L_145:
        /*000c*/ 	.word	0x00000000
        /*0010*/ 	.short	0x0002
        /*0012*/ 	.short	0x0010
        /*0014*/ 	.byte	0x00, 0xf5, 0x21, 0x00


	//----- nvinfo : EIATTR_KPARAM_INFO
	.align		4
.L_146:
        /*0018*/ 	.byte	0x04, 0x17
        /*001a*/ 	.short	(.L_148 - .L_147)
.L_147:
        /*001c*/ 	.word	0x00000000
        /*0020*/ 	.short	0x0001
        /*0022*/ 	.short	0x0008
        /*0024*/ 	.byte	0x00, 0xf5, 0x21, 0x00


	//----- nvinfo : EIATTR_KPARAM_INFO
	.align		4
.L_148:
        /*0028*/ 	.byte	0x04, 0x17
        /*002a*/ 	.short	(.L_150 - .L_149)
.L_149:
        /*002c*/ 	.word	0x00000000
        /*0030*/ 	.short	0x0000
        /*0032*/ 	.short	0x0000
        /*0034*/ 	.byte	0x00, 0xf5, 0x21, 0x00


	//----- nvinfo : EIATTR_SPARSE_MMA_MASK
	.align		4
.L_150:
        /*0038*/ 	.byte	0x03, 0x50
        /*003a*/ 	.short	0x0000


	//----- nvinfo : EIATTR_MAXREG_COUNT
	.align		4
        /*003c*/ 	.byte	0x03, 0x1b
        /*003e*/ 	.short	0x00ff


	//----- nvinfo : EIATTR_MERCURY_ISA_VERSION
	.align		4
        /*0040*/ 	.byte	0x03, 0x5f
        /*0042*/ 	.short	0x0101


	//----- nvinfo : EIATTR_VRC_CTA_INIT_COUNT
	.align		4
        /*0044*/ 	.byte	0x02, 0x4a
	.zero		1
	.zero		1


	//----- nvinfo : EIATTR_EXIT_INSTR_OFFSETS
	.align		4
        /*0048*/ 	.byte	0x04, 0x1c
        /*004a*/ 	.short	(.L_152 - .L_151)


	//   ....[0]....
.L_151:
        /*004c*/ 	.word	0x000000b0


	//   ....[1]....
        /*0050*/ 	.word	0x00000a00


	//----- nvinfo : EIATTR_CRS_STACK_SIZE
	.align		4
.L_152:
        /*0054*/ 	.byte	0x04, 0x1e
        /*0056*/ 	.short	(.L_154 - .L_153)
.L_153:
        /*0058*/ 	.word	0x00000000


	//----- nvinfo : EIATTR_CBANK_PARAM_SIZE
	.align		4
.L_154:
        /*005c*/ 	.byte	0x03, 0x19
        /*005e*/ 	.short	0x0018


	//----- nvinfo : EIATTR_PARAM_CBANK
	.align		4
        /*0060*/ 	.byte	0x04, 0x0a
        /*0062*/ 	.short	(.L_156 - .L_155)
	.align		4
.L_155:
        /*0064*/ 	.word	index@(.nv.constant0._Z18initialize_latticePiPfP17curandStateXORWOW)
        /*0068*/ 	.short	0x0380
        /*006a*/ 	.short	0x0018


	//----- nvinfo : EIATTR_SW_WAR
	.align		4
.L_156:
        /*006c*/ 	.byte	0x04, 0x36
        /*006e*/ 	.short	(.L_158 - .L_157)
.L_157:
        /*0070*/ 	.word	0x00000008
.L_158:


//--------------------- .nv.callgraph             --------------------------
	.section	.nv.callgraph,"",@"SHT_CUDA_CALLGRAPH"
	.align	4
	.sectionentsize	8
	.align		4
        /*0000*/ 	.word	0x00000000
	.align		4
        /*0004*/ 	.word	0xffffffff
	.align		4
        /*0008*/ 	.word	0x00000000
	.align		4
        /*000c*/ 	.word	0xfffffffe
	.align		4
        /*0010*/ 	.word	0x00000000
	.align		4
        /*0014*/ 	.word	0xfffffffd
	.align		4
        /*0018*/ 	.word	0x00000000
	.align		4
        /*001c*/ 	.word	0xfffffffc


//--------------------- .nv.constant4             --------------------------
	.section	.nv.constant4,"a",@progbits
	.align	8
	.align		8
.nv.constant4:
        /*0000*/ 	.dword	precalc_xorwow_matrix
	.align		8
        /*0008*/ 	.dword	precalc_xorwow_offset_matrix
	.align		8
        /*0010*/ 	.dword	mrg32k3aM1
	.align		8
        /*0018*/ 	.dword	mrg32k3aM2
	.align		8
        /*0020*/ 	.dword	mrg32k3aM1SubSeq
	.align		8
        /*0028*/ 	.dword	mrg32k3aM2SubSeq
	.align		8
        /*0030*/ 	.dword	mrg32k3aM1Seq
	.align		8
        /*0038*/ 	.dword	mrg32k3aM2Seq


//--------------------- .nv.constant3             --------------------------
	.section	.nv.constant3,"a",@progbits
	.align	8
.nv.constant3:
	.type		__cr_lgamma_table,@object
	.size		__cr_lgamma_table,(.L_8 - __cr_lgamma_table)
__cr_lgamma_table:
        /*0000*/ 	.byte	0x00, 0x00, 0x00, 0x00, 0x00, 0x00, 0x00, 0x00, 0x00, 0x00, 0x00, 0x00, 0x00, 0x00, 0x00, 0x00
        /*0010*/ 	.byte	0xef, 0x39, 0xfa, 0xfe, 0x42, 0x2e, 0xe6, 0x3f, 0x02, 0x20, 0x2a, 0xfa, 0x0b, 0xab, 0xfc, 0x3f
        /*0020*/ 	.byte	0xf9, 0x2c, 0x92, 0x7c, 0xa7, 0x6c, 0x09, 0x40, 0xc9, 0x79, 0x44, 0x3c, 0x64, 0x26, 0x13, 0x40
        /*0030*/ 	.byte	0xca, 0x01, 0xcf, 0x3a, 0x27, 0x51, 0x1a, 0x40, 0x30, 0xcc, 0x2d, 0xf3, 0xe1, 0x0c, 0x21, 0x40
        /*0040*/ 	.byte	0x0d, 0xb7, 0xfc, 0x82, 0x8e, 0x35, 0x25, 0x40
.L_8:


//--------------------- .text._Z7diffusePiP17curandStateXORWOWi --------------------------
	.section	.text._Z7diffusePiP17curandStateXORWOWi,"ax",@progbits
	.align	128
        .global         _Z7diffusePiP17curandStateXORWOWi
        .type           _Z7diffusePiP17curandStateXORWOWi,@function
        .size           _Z7diffusePiP17curandStateXORWOWi,(.L_x_77 - _Z7diffusePiP17curandStateXORWOWi)
        .other          _Z7diffusePiP17curandStateXORWOWi,@"STO_CUDA_ENTRY STV_DEFAULT"
_Z7diffusePiP17curandStateXORWOWi:
.text._Z7diffusePiP17curandStateXORWOWi:
[----:B------:R-:W0:Y:S01]  /*0000*/  LDC R1, c[0x0][0x37c] ;  /* 0x0000df00ff017b82 */ /* 0x000e220000000800 */
[----:B------:R-:W1:Y:S07]  /*0010*/  S2R R0, SR_TID.Y ;  /* 0x0000000000007919 */ /* 0x000e6e0000002200 */
[----:B------:R-:W2:Y:S01]  /*0020*/  LDC R4, c[0x0][0x360] ;  /* 0x0000d800ff047b82 */ /* 0x000ea20000000800 */
[----:B0-----:R-:W-:Y:S01]  /*0030*/  VIADD R1, R1, 0xffffffe0 ;  /* 0xffffffe001017836 */ /* 0x001fe20000000000 */
[----:B------:R-:W2:Y:S06]  /*0040*/  S2R R5, SR_TID.X ;  /* 0x0000000000057919 */ /* 0x000eac0000002100 */
[----:B------:R-:W1:Y:S08]  /*0050*/  S2UR UR5, SR_CTAID.Y ;  /* 0x00000000000579c3 */ /* 0x000e700000002600 */
[----:B------:R-:W1:Y:S08]  /*0060*/  LDC R3, c[0x0][0x364] ;  /* 0x0000d900ff037b82 */ /* 0x000e700000000800 */
[----:B------:R-:W2:Y:S01]  /*0070*/  S2UR UR4, SR_CTAID.X ;  /* 0x00000000000479c3 */ /* 0x000ea20000002500 */
[----:B-1----:R-:W-:-:S05]  /*0080*/  IMAD R3, R3, UR5, R0 ;  /* 0x0000000503037c24 */ /* 0x002fca000f8e0200 */
[----:B------:R-:W-:Y:S01]  /*0090*/  ISETP.GT.U32.AND P0, PT, R3, 0x18, PT ;  /* 0x000000180300780c */ /* 0x000fe20003f04070 */
[----:B--2---:R-:W-:-:S05]  /*00a0*/  IMAD R4, R4, UR4, R5 ;  /* 0x0000000404047c24 */ /* 0x004fca000f8e0205 */
[----:B------:R-:W-:-:S13]  /*00b0*/  ISETP.GT.OR P0, PT, R4, 0x18, P0 ;  /* 0x000000180400780c */ /* 0x000fda0000704670 */
[----:B------:R-:W-:Y:S05]  /*00c0*/  @P0 EXIT ;  /* 0x000000000000094d */ /* 0x000fea0003800000 */
[C---:B------:R-:W-:Y:S01]  /*00d0*/  IMAD R18, R3.reuse, 0x19, R4 ;  /* 0x0000001903127824 */ /* 0x040fe200078e0204 */
[----:B------:R-:W0:Y:S03]  /*00e0*/  LDCU UR4, c[0x0][0x390] ;  /* 0x00007200ff0477ac */ /* 0x000e260008000800 */
[----:B------:R-:W-:-:S04]  /*00f0*/  IMAD R0, R3, -0x17, R18 ;  /* 0xffffffe903007824 */ /* 0x000fc800078e0212 */
[----:B------:R-:W-:-:S05]  /*0100*/  IMAD.HI R2, R0, 0x2aaaaaab, RZ ;  /* 0x2aaaaaab00027827 */ /* 0x000fca00078e02ff */
[----:B------:R-:W-:-:S05]  /*0110*/  LEA.HI R5, R2, R2, RZ, 0x1 ;  /* 0x0000000202057211 */ /* 0x000fca00078f08ff */
[----:B------:R-:W-:-:S05]  /*0120*/  IMAD R5, R5, -0x6, R0 ;  /* 0xfffffffa05057824 */ /* 0x000fca00078e0200 */
[----:B0-----:R-:W-:-:S13]  /*0130*/  ISETP.NE.AND P0, PT, R5, UR4, PT ;  /* 0x0000000405007c0c */ /* 0x001fda000bf05270 */
[----:B------:R-:W-:Y:S05]  /*0140*/  @P0 EXIT ;  /* 0x000000000000094d */ /* 0x000fea0003800000 */
[----:B------:R-:W0:Y:S01]  /*0150*/  LDC.64 R14, c[0x0][0x388] ;  /* 0x0000e200ff0e7b82 */ /* 0x000e220000000a00 */
[----:B------:R-:W1:Y:S01]  /*0160*/  LDCU.64 UR6, c[0x0][0x358] ;  /* 0x00006b00ff0677ac */ /* 0x000e620008000a00 */
[----:B0-----:R-:W-:-:S05]  /*0170*/  IMAD.WIDE R14, R18, 0x30, R14 ;  /* 0x00000030120e7825 */ /* 0x001fca00078e020e */
[----:B-1----:R0:W5:Y:S04]  /*0180*/  LDG.E R25, desc[UR6][R14.64+0x20] ;  /* 0x000020060e197981 */ /* 0x002168000c1e1900 */
[----:B------:R0:W5:Y:S04]  /*0190*/  LDG.E.64 R12, desc[UR6][R14.64+0x28] ;  /* 0x000028060e0c7981 */ /* 0x000168000c1e1b00 */
[----:B------:R0:W5:Y:S04]  /*01a0*/  LDG.E.64 R20, desc[UR6][R14.64] ;  /* 0x000000060e147981 */ /* 0x000168000c1e1b00 */
[----:B------:R0:W5:Y:S04]  /*01b0*/  LDG.E.64 R22, desc[UR6][R14.64+0x8] ;  /* 0x000008060e167981 */ /* 0x000168000c1e1b00 */
[----:B------:R0:W5:Y:S04]  /*01c0*/  LDG.E.64 R10, desc[UR6][R14.64+0x10] ;  /* 0x000010060e0a7981 */ /* 0x000168000c1e1b00 */
[----:B------:R0:W5:Y:S01]  /*01d0*/  LDG.E.64 R8, desc[UR6][R14.64+0x18] ;  /* 0x000018060e087981 */ /* 0x000162000c1e1b00 */
[----:B------:R-:W-:Y:S01]  /*01e0*/  ISETP.GE.AND P0, PT, R4, 0x1, PT ;  /* 0x000000010400780c */ /* 0x000fe20003f06270 */
[----:B------:R-:W-:Y:S04]  /*01f0*/  BSSY.RECONVERGENT B1, `(.L_x_0) ;  /* 0x000000f000017945 */ /* 0x000fe80003800200 */
[----:B------:R-:W-:Y:S01]  /*0200*/  BSSY.RELIABLE B0, `(.L_x_1) ;  /* 0x0000009000007945 */ /* 0x000fe20003800100 */
[----:B------:R-:W-:-:S07]  /*0210*/  IMAD.MOV.U32 R0, RZ, RZ, RZ ;  /* 0x000000ffff007224 */ /* 0x000fce00078e00ff */
[----:B0-----:R-:W-:Y:S05]  /*0220*/  @!P0 BRA `(.L_x_2) ;  /* 0x0000000000188947 */ /* 0x001fea0003800000 */
[C---:B------:R-:W-:Y:S01]  /*0230*/  IADD3 R2, PT, PT, R4.reuse, -0x1, RZ ;  /* 0xffffffff04027810 */ /* 0x040fe20007ffe0ff */
[----:B------:R-:W-:Y:S01]  /*0240*/  IMAD.MOV.U32 R0, RZ, RZ, 0x1 ;  /* 0x00000001ff007424 */ /* 0x000fe200078e00ff */
[----:B------:R-:W-:-:S03]  /*0250*/  ISETP.GT.U32.AND P0, PT, R4, 0x17, PT ;  /* 0x000000170400780c */ /* 0x000fc60003f04070 */
[----:B------:R0:W-:Y:S10]  /*0260*/  STL.64 [R1], R2 ;  /* 0x0000000201007387 */ /* 0x0001f40000100a00 */
[----:B------:R-:W-:Y:S05]  /*0270*/  @P0 BREAK.RELIABLE B0 ;  /* 0x0000000000000942 */ /* 0x000fea0003800100 */
[----:B0-----:R-:W-:Y:S05]  /*0280*/  @P0 BRA `(.L_x_3) ;  /* 0x0000000000140947 */ /* 0x001fea0003800000 */
.L_x_2:
[----:B------:R-:W-:Y:S05]  /*0290*/  BSYNC.RELIABLE B0 ;  /* 0x0000000000007941 */ /* 0x000fea0003800100 */
.L_x_1:
[----:B------:R-:W-:Y:S01]  /*02a0*/  IMAD R5, R0, 0x8, R1 ;  /* 0x0000000800057824 */ /* 0x000fe200078e0201 */
[----:B------:R-:W-:Y:S01]  /*02b0*/  IADD3 R2, PT, PT, R4, 0x1, RZ ;  /* 0x0000000104027810 */ /* 0x000fe20007ffe0ff */
[----:B------:R-:W-:-:S04]  /*02c0*/  VIADD R0, R0, 0x1 ;  /* 0x0000000100007836 */ /* 0x000fc80000000000 */
[----:B------:R0:W-:Y:S03]  /*02d0*/  STL.64 [R5], R2 ;  /* 0x0000000205007387 */ /* 0x0001e60000100a00 */
.L_x_3:
[----:B------:R-:W-:Y:S05]  /*02e0*/  BSYNC.RECONVERGENT B1 ;  /* 0x0000000000017941 */ /* 0x000fea0003800200 */
.L_x_0:
[----:B------:R-:W-:Y:S05]  /*02f0*/  WARPSYNC.ALL ;  /* 0x0000000000007948 */ /* 0x000fea0003800000 */
[----:B------:R-:W-:Y:S01]  /*0300*/  ISETP.NE.AND P0, PT, R3, RZ, PT ;  /* 0x000000ff0300720c */ /* 0x000fe20003f05270 */
[----:B------:R-:W-:Y:S04]  /*0310*/  BSSY.RECONVERGENT B2, `(.L_x_4) ;  /* 0x000000f000027945 */ /* 0x000fe80003800200 */
[----:B------:R-:W-:Y:S08]  /*0320*/  BSSY.RELIABLE B1, `(.L_x_5) ;  /* 0x0000009000017945 */ /* 0x000ff00003800100 */
[----:B------:R-:W-:Y:S05]  /*0330*/  @!P0 BRA `(.L_x_6) ;  /* 0x00000000001c8947 */ /* 0x000fea0003800000 */
[C---:B0-----:R-:W-:Y:S01]  /*0340*/  IMAD R2, R0.reuse, 0x8, R1 ;  /* 0x0000000800027824 */ /* 0x041fe200078e0201 */
[C---:B------:R-:W-:Y:S01]  /*0350*/  IADD3 R5, PT, PT, R3.reuse, -0x1, RZ ;  /* 0xffffffff03057810 */ /* 0x040fe20007ffe0ff */
[----:B------:R-:W-:Y:S01]  /*0360*/  VIADD R0, R0, 0x1 ;  /* 0x0000000100007836 */ /* 0x000fe20000000000 */
[----:B------:R-:W-:-:S03]  /*0370*/  ISETP.GT.U32.AND P0, PT, R3, 0x17, PT ;  /* 0x000000170300780c */ /* 0x000fc60003f04070 */
[----:B------:R1:W-:Y:S10]  /*0380*/  STL.64 [R2], R4 ;  /* 0x0000000402007387 */ /* 0x0003f40000100a00 */
[----:B------:R-:W-:Y:S05]  /*0390*/  @P0 BREAK.RELIABLE B1 ;  /* 0x0000000000010942 */ /* 0x000fea0003800100 */
[----:B-1----:R-:W-:Y:S05]  /*03a0*/  @P0 BRA `(.L_x_7) ;  /* 0x0000000000140947 */ /* 0x002fea0003800000 */
.L_x_6:
[----:B------:R-:W-:Y:S05]  /*03b0*/  BSYNC.RELIABLE B1 ;  /* 0x0000000000017941 */ /* 0x000fea0003800100 */
.L_x_5:
[C---:B0-----:R-:W-:Y:S01]  /*03c0*/  IMAD R2, R0.reuse, 0x8, R1 ;  /* 0x0000000800027824 */ /* 0x041fe200078e0201 */
[----:B------:R-:W-:Y:S01]  /*03d0*/  IADD3 R5, PT, PT, R3, 0x1, RZ ;  /* 0x0000000103057810 */ /* 0x000fe20007ffe0ff */
[----:B------:R-:W-:-:S04]  /*03e0*/  VIADD R0, R0, 0x1 ;  /* 0x0000000100007836 */ /* 0x000fc80000000000 */
[----:B------:R0:W-:Y:S03]  /*03f0*/  STL.64 [R2], R4 ;  /* 0x0000000402007387 */ /* 0x0001e60000100a00 */
.L_x_7:
[----:B------:R-:W-:Y:S05]  /*0400*/  BSYNC.RECONVERGENT B2 ;  /* 0x0000000000027941 */ /* 0x000fea0003800200 */
.L_x_4:
[----:B------:R-:W-:Y:S05]  /*0410*/  WARPSYNC.ALL ;  /* 0x0000000000007948 */ /* 0x000fea0003800000 */
[----:B0-----:R-:W2:Y:S01]  /*0420*/  LDL.64 R2, [R1] ;  /* 0x0000000001027983 */ /* 0x001ea20000100a00 */
[----:B------:R-:W0:Y:S01]  /*0430*/  LDC.64 R16, c[0x0][0x380] ;  /* 0x0000e000ff107b82 */ /* 0x000e220000000a00 */
[----:B------:R-:W-:Y:S01]  /*0440*/  IMAD R18, R18, 0xb, RZ ;  /* 0x0000000b12127824 */ /* 0x000fe200078e02ff */
[----:B------:R-:W-:Y:S01]  /*0450*/  UMOV UR4, URZ ;  /* 0x000000ff00047c82 */ /* 0x000fe20008000000 */
[----:B-----5:R-:W-:Y:S02]  /*0460*/  IMAD.MOV.U32 R19, RZ, RZ, R20 ;  /* 0x000000ffff137224 */ /* 0x020fe400078e0014 */
[----:B--2---:R-:W-:-:S04]  /*0470*/  IMAD R2, R3, 0x19, R2 ;  /* 0x0000001903027824 */ /* 0x004fc800078e0202 */
[----:B------:R-:W-:Y:S02]  /*0480*/  IMAD R5, R2, 0xb, RZ ;  /* 0x0000000b02057824 */ /* 0x000fe400078e02ff */
[----:B0-----:R-:W-:-:S04]  /*0490*/  IMAD.WIDE R2, R18, 0x4, R16 ;  /* 0x0000000412027825 */ /* 0x001fc800078e0210 */
[----:B------:R-:W-:-:S07]  /*04a0*/  IMAD.WIDE R16, R5, 0x4, R16 ;  /* 0x0000000405107825 */ /* 0x000fce00078e0210 */
.L_x_15:
[----:B------:R-:W-:Y:S01]  /*04b0*/  UIADD3 UR4, UPT, UPT, UR4, 0x1, URZ ;  /* 0x0000000104047890 */ /* 0x000fe2000fffe0ff */
[----:B------:R-:W-:Y:S01]  /*04c0*/  MOV R24, R19 ;  /* 0x0000001300187202 */ /* 0x000fe20000000f00 */
[----:B------:R-:W-:Y:S02]  /*04d0*/  UMOV UR5, URZ ;  /* 0x000000ff00057c82 */ /* 0x000fe40008000000 */
[----:B0-----:R-:W-:-:S11]  /*04e0*/  UISETP.NE.AND UP1, UPT, UR4, 0x19, UPT ;  /* 0x000000190400788c */ /* 0x001fd6000bf25270 */
.L_x_14:
[----:B0-----:R-:W2:Y:S01]  /*04f0*/  LDG.E R4, desc[UR6][R2.64] ;  /* 0x0000000602047981 */ /* 0x001ea2000c1e1900 */
[----:B------:R-:W-:Y:S01]  /*0500*/  SHF.R.U32.HI R6, RZ, 0x2, R21 ;  /* 0x00000002ff067819 */ /* 0x000fe20000011615 */
[----:B------:R-:W-:Y:S01]  /*0510*/  IMAD.SHL.U32 R26, R11, 0x10, RZ ;  /* 0x000000100b1a7824 */ /* 0x000fe200078e00ff */
[----:B------:R-:W-:Y:S02]  /*0520*/  BSSY.RECONVERGENT B2, `(.L_x_8) ;  /* 0x0000015000027945 */ /* 0x000fe40003800200 */
[----:B------:R-:W-:Y:S01]  /*0530*/  LOP3.LUT R6, R6, R21, RZ, 0x3c, !PT ;  /* 0x0000001506067212 */ /* 0x000fe200078e3cff */
[----:B------:R-:W-:-:S04]  /*0540*/  HFMA2 R21, -RZ, RZ, 0, 0 ;  /* 0x00000000ff157431 */ /* 0x000fc800000001ff */
[----:B------:R-:W-:-:S05]  /*0550*/  IMAD.SHL.U32 R5, R6, 0x2, RZ ;  /* 0x0000000206057824 */ /* 0x000fca00078e00ff */
[----:B------:R-:W-:-:S04]  /*0560*/  LOP3.LUT R5, R11, R26, R5, 0x96, !PT ;  /* 0x0000001a0b057212 */ /* 0x000fc800078e9605 */
[----:B------:R-:W-:-:S04]  /*0570*/  LOP3.LUT R7, R5, R6, RZ, 0x3c, !PT ;  /* 0x0000000605077212 */ /* 0x000fc800078e3cff */
[----:B------:R-:W-:-:S05]  /*0580*/  IADD3 R5, PT, PT, R24, 0x587c5, R7 ;  /* 0x000587c518057810 */ /* 0x000fca0007ffe007 */
[----:B------:R-:W-:-:S05]  /*0590*/  IMAD.HI.U32 R6, R5, 0x51eb851f, RZ ;  /* 0x51eb851f05067827 */ /* 0x000fca00078e00ff */
[----:B------:R-:W-:-:S05]  /*05a0*/  SHF.R.U32.HI R6, RZ, 0x5, R6 ;  /* 0x00000005ff067819 */ /* 0x000fca0000011606 */
[----:B------:R-:W-:-:S05]  /*05b0*/  IMAD R27, R6, -0x64, R5 ;  /* 0xffffff9c061b7824 */ /* 0x000fca00078e0205 */
[----:B--2---:R-:W-:-:S13]  /*05c0*/  ISETP.GT.AND P0, PT, R4, R27, PT ;  /* 0x0000001b0400720c */ /* 0x004fda0003f04270 */
[----:B------:R-:W-:Y:S05]  /*05d0*/  @P0 BRA `(.L_x_9) ;  /* 0x0000000000240947 */ /* 0x000fea0003800000 */
[----:B------:R-:W-:Y:S02]  /*05e0*/  IMAD.MOV.U32 R6, RZ, RZ, R4 ;  /* 0x000000ffff067224 */ /* 0x000fe400078e0004 */
[----:B------:R-:W-:-:S07]  /*05f0*/  IMAD.MOV.U32 R21, RZ, RZ, RZ ;  /* 0x000000ffff157224 */ /* 0x000fce00078e00ff */
.L_x_10:
[----:B------:R-:W-:-:S06]  /*0600*/  IMAD.WIDE.U32 R4, R21, 0x4, R2 ;  /* 0x0000000415047825 */ /* 0x000fcc00078e0002 */
[----:B------:R-:W2:Y:S01]  /*0610*/  LDG.E R5, desc[UR6][R4.64+0x4] ;  /* 0x0000040604057981 */ /* 0x000ea2000c1e1900 */
[C---:B------:R-:W-:Y:S01]  /*0620*/  ISETP.GE.U32.AND P0, PT, R21.reuse, 0x9, PT ;  /* 0x000000091500780c */ /* 0x040fe20003f06070 */
[----:B------:R-:W-:Y:S01]  /*0630*/  VIADD R21, R21, 0x1 ;  /* 0x0000000115157836 */ /* 0x000fe20000000000 */
[----:B--2---:R-:W-:-:S04]  /*0640*/  IADD3 R6, PT, PT, R5, R6, RZ ;  /* 0x0000000605067210 */ /* 0x004fc80007ffe0ff */
[----:B------:R-:W-:-:S13]  /*0650*/  ISETP.LE.AND P1, PT, R6, R27, PT ;  /* 0x0000001b0600720c */ /* 0x000fda0003f23270 */
[----:B------:R-:W-:Y:S05]  /*0660*/  @!P0 BRA P1, `(.L_x_10) ;  /* 0xfffffffc00e48947 */ /* 0x000fea000083ffff */
.L_x_9:
[----:B------:R-:W-:Y:S05]  /*0670*/  BSYNC.RECONVERGENT B2 ;  /* 0x0000000000027941 */ /* 0x000fea0003800200 */
.L_x_8:
[----:B------:R-:W2:Y:S01]  /*0680*/  LDG.E R4, desc[UR6][R16.64] ;  /* 0x0000000610047981 */ /* 0x000ea2000c1e1900 */
[----:B------:R-:W-:Y:S01]  /*0690*/  SHF.R.U32.HI R5, RZ, 0x2, R22 ;  /* 0x00000002ff057819 */ /* 0x000fe20000011616 */
[----:B------:R-:W-:Y:S01]  /*06a0*/  IMAD.MOV.U32 R26, RZ, RZ, R10 ;  /* 0x000000ffff1a7224 */ /* 0x000fe200078e000a */
[----:B------:R-:W-:Y:S01]  /*06b0*/  MOV R10, R7 ;  /* 0x00000007000a7202 */ /* 0x000fe20000000f00 */
[----:B------:R-:W-:Y:S01]  /*06c0*/  VIADD R24, R24, 0xb0f8a ;  /* 0x000b0f8a18187836 */ /* 0x000fe20000000000 */
[----:B------:R-:W-:Y:S01]  /*06d0*/  LOP3.LUT R5, R5, R22, RZ, 0x3c, !PT ;  /* 0x0000001605057212 */ /* 0x000fe200078e3cff */
[----:B------:R-:W-:Y:S01]  /*06e0*/  BSSY.RECONVERGENT B2, `(.L_x_11) ;  /* 0x0000017000027945 */ /* 0x000fe20003800200 */
[----:B------:R-:W-:Y:S01]  /*06f0*/  MOV R29, R23 ;  /* 0x00000017001d7202 */ /* 0x000fe20000000f00 */
[----:B------:R-:W-:Y:S02]  /*0700*/  IMAD.SHL.U32 R6, R10, 0x10, RZ ;  /* 0x000000100a067824 */ /* 0x000fe400078e00ff */
[----:B------:R-:W-:-:S02]  /*0710*/  IMAD.SHL.U32 R7, R5, 0x2, RZ ;  /* 0x0000000205077824 */ /* 0x000fc400078e00ff */
[----:B------:R-:W-:Y:S02]  /*0720*/  IMAD.MOV.U32 R23, RZ, RZ, R11 ;  /* 0x000000ffff177224 */ /* 0x000fe400078e000b */
[----:B------:R-:W-:Y:S01]  /*0730*/  IMAD.MOV.U32 R27, RZ, RZ, RZ ;  /* 0x000000ffff1b7224 */ /* 0x000fe200078e00ff */
[----:B------:R-:W-:-:S04]  /*0740*/  LOP3.LUT R7, R5, R7, R6, 0x96, !PT ;  /* 0x0000000705077212 */ /* 0x000fc800078e9606 */
[----:B------:R-:W-:-:S04]  /*0750*/  LOP3.LUT R11, R7, R10, RZ, 0x3c, !PT ;  /* 0x0000000a070b7212 */ /* 0x000fc800078e3cff */
[----:B------:R-:W-:-:S05]  /*0760*/  IADD3 R7, PT, PT, R11, R24, RZ ;  /* 0x000000180b077210 */ /* 0x000fca0007ffe0ff */
[----:B------:R-:W-:-:S05]  /*0770*/  IMAD.HI.U32 R5, R7, 0x51eb851f, RZ ;  /* 0x51eb851f07057827 */ /* 0x000fca00078e00ff */
[----:B------:R-:W-:-:S05]  /*0780*/  SHF.R.U32.HI R6, RZ, 0x5, R5 ;  /* 0x00000005ff067819 */ /* 0x000fca0000011605 */
[----:B------:R-:W-:-:S05]  /*0790*/  IMAD R7, R6, -0x64, R7 ;  /* 0xffffff9c06077824 */ /* 0x000fca00078e0207 */
[----:B--2---:R-:W-:-:S13]  /*07a0*/  ISETP.GT.AND P0, PT, R4, R7, PT ;  /* 0x000000070400720c */ /* 0x004fda0003f04270 */
[----:B------:R-:W-:Y:S05]  /*07b0*/  @P0 BRA `(.L_x_12) ;  /* 0x0000000000240947 */ /* 0x000fea0003800000 */
[----:B------:R-:W-:Y:S02]  /*07c0*/  HFMA2 R27, -RZ, RZ, 0, 0 ;  /* 0x00000000ff1b7431 */ /* 0x000fe400000001ff */
[----:B------:R-:W-:-:S07]  /*07d0*/  IMAD.MOV.U32 R6, RZ, RZ, R4 ;  /* 0x000000ffff067224 */ /* 0x000fce00078e0004 */
.L_x_13:
[----:B------:R-:W-:-:S06]  /*07e0*/  IMAD.WIDE.U32 R4, R27, 0x4, R16 ;  /* 0x000000041b047825 */ /* 0x000fcc00078e0010 */
[----:B------:R-:W2:Y:S01]  /*07f0*/  LDG.E R5, desc[UR6][R4.64+0x4] ;  /* 0x0000040604057981 */ /* 0x000ea2000c1e1900 */
[C---:B------:R-:W-:Y:S01]  /*0800*/  ISETP.GE.U32.AND P0, PT, R27.reuse, 0x9, PT ;  /* 0x000000091b00780c */ /* 0x040fe20003f06070 */
[----:B------:R-:W-:Y:S02]  /*0810*/  VIADD R27, R27, 0x1 ;  /* 0x000000011b1b7836 */ /* 0x000fe40000000000 */
[----:B--2---:R-:W-:-:S05]  /*0820*/  IMAD.IADD R6, R5, 0x1, R6 ;  /* 0x0000000105067824 */ /* 0x004fca00078e0206 */
[----:B------:R-:W-:-:S13]  /*0830*/  ISETP.LE.AND P1, PT, R6, R7, PT ;  /* 0x000000070600720c */ /* 0x000fda0003f23270 */
[----:B------:R-:W-:Y:S05]  /*0840*/  @!P0 BRA P1, `(.L_x_13) ;  /* 0xfffffffc00e48947 */ /* 0x000fea000083ffff */
.L_x_12:
[----:B------:R-:W-:Y:S05]  /*0850*/  BSYNC.RECONVERGENT B2 ;  /* 0x0000000000027941 */ /* 0x000fea0003800200 */
.L_x_11:
[----:B------:R-:W-:-:S05]  /*0860*/  IMAD.WIDE R6, R21, 0x4, R2 ;  /* 0x0000000415067825 */ /* 0x000fca00078e0202 */
[----:B------:R-:W2:Y:S02]  /*0870*/  LDG.E R4, desc[UR6][R6.64] ;  /* 0x0000000606047981 */ /* 0x000ea4000c1e1900 */
[----:B--2---:R-:W-:Y:S01]  /*0880*/  IADD3 R22, PT, PT, R4, -0x1, RZ ;  /* 0xffffffff04167810 */ /* 0x004fe20007ffe0ff */
[----:B------:R-:W-:-:S04]  /*0890*/  IMAD.WIDE R4, R21, 0x4, R16 ;  /* 0x0000000415047825 */ /* 0x000fc800078e0210 */
[----:B------:R-:W-:Y:S04]  /*08a0*/  STG.E desc[UR6][R6.64], R22 ;  /* 0x0000001606007986 */ /* 0x000fe8000c101906 */
[----:B------:R-:W2:Y:S02]  /*08b0*/  LDG.E R21, desc[UR6][R4.64] ;  /* 0x0000000604157981 */ /* 0x000ea4000c1e1900 */
[----:B--2---:R-:W-:-:S05]  /*08c0*/  VIADD R21, R21, 0x1 ;  /* 0x0000000115157836 */ /* 0x004fca0000000000 */
[----:B------:R0:W-:Y:S02]  /*08d0*/  STG.E desc[UR6][R4.64], R21 ;  /* 0x0000001504007986 */ /* 0x0001e4000c101906 */
[----:B0-----:R-:W-:-:S05]  /*08e0*/  IMAD.WIDE R4, R27, 0x4, R16 ;  /* 0x000000041b047825 */ /* 0x001fca00078e0210 */
[----:B------:R-:W2:Y:S01]  /*08f0*/  LDG.E R28, desc[UR6][R4.64] ;  /* 0x00000006041c7981 */ /* 0x000ea2000c1e1900 */
[----:B------:R-:W-:-:S04]  /*0900*/  IMAD.WIDE R6, R27, 0x4, R2 ;  /* 0x000000041b067825 */ /* 0x000fc800078e0202 */
[----:B--2---:R-:W-:-:S05]  /*0910*/  VIADD R28, R28, 0xffffffff ;  /* 0xffffffff1c1c7836 */ /* 0x004fca0000000000 */
[----:B------:R0:W-:Y:S04]  /*0920*/  STG.E desc[UR6][R4.64], R28 ;  /* 0x0000001c04007986 */ /* 0x0001e8000c101906 */
[----:B------:R-:W2:Y:S01]  /*0930*/  LDG.E R27, desc[UR6][R6.64] ;  /* 0x00000006061b7981 */ /* 0x000ea2000c1e1900 */
[----:B------:R-:W-:Y:S01]  /*0940*/  UIADD3 UR5, UPT, UPT, UR5, 0x1, URZ ;  /* 0x0000000105057890 */ /* 0x000fe2000fffe0ff */
[----:B------:R-:W-:Y:S02]  /*0950*/  IMAD.MOV.U32 R22, RZ, RZ, R26 ;  /* 0x000000ffff167224 */ /* 0x000fe400078e001a */
[----:B------:R-:W-:Y:S01]  /*0960*/  IMAD.MOV.U32 R21, RZ, RZ, R29 ;  /* 0x000000ffff157224 */ /* 0x000fe200078e001d */
[----:B------:R-:W-:Y:S01]  /*0970*/  UISETP.NE.AND UP0, UPT, UR5, 0x19, UPT ;  /* 0x000000190500788c */ /* 0x000fe2000bf05270 */
[----:B--2---:R-:W-:-:S05]  /*0980*/  IADD3 R27, PT, PT, R27, 0x1, RZ ;  /* 0x000000011b1b7810 */ /* 0x004fca0007ffe0ff */
[----:B------:R0:W-:Y:S03]  /*0990*/  STG.E desc[UR6][R6.64], R27 ;  /* 0x0000001b06007986 */ /* 0x0001e6000c101906 */
[----:B------:R-:W-:Y:S05]  /*09a0*/  BRA.U UP0, `(.L_x_14) ;  /* 0xfffffff900d07547 */ /* 0x000fea000b83ffff */
[----:B------:R-:W-:Y:S01]  /*09b0*/  IADD3 R19, PT, PT, R19, 0x114847a, RZ ;  /* 0x0114847a13137810 */ /* 0x000fe20007ffe0ff */
[----:B------:R-:W-:Y:S02]  /*09c0*/  IMAD.MOV.U32 R21, RZ, RZ, R29 ;  /* 0x000000ffff157224 */ /* 0x000fe400078e001d */
[----:B------:R-:W-:Y:S01]  /*09d0*/  IMAD.MOV.U32 R22, RZ, RZ, R26 ;  /* 0x000000ffff167224 */ /* 0x000fe200078e001a */
[----:B------:R-:W-:Y:S06]  /*09e0*/  BRA.U UP1, `(.L_x_15) ;  /* 0xfffffff901b07547 */ /* 0x000fec000b83ffff */
[----:B0-----:R-:W2:Y:S01]  /*09f0*/  LDL.64 R4, [R1+0x8] ;  /* 0x0000080001047983 */ /* 0x001ea20000100a00 */
[----:B------:R-:W-:Y:S01]  /*0a00*/  MOV R27, R23 ;  /* 0x00000017001b7202 */ /* 0x000fe20000000f00 */
[----:B------:R-:W-:Y:S01]  /*0a10*/  VIADD R28, R20, 0x1b00efea ;  /* 0x1b00efea141c7836 */ /* 0x000fe20000000000 */
[----:B------:R-:W0:Y:S01]  /*0a20*/  LDC.64 R16, c[0x0][0x380] ;  /* 0x0000e000ff107b82 */ /* 0x000e220000000a00 */
[----:B------:R1:W-:Y:S01]  /*0a30*/  STG.E.64 desc[UR6][R14.64+0x10], R10 ;  /* 0x0000100a0e007986 */ /* 0x0003e2000c101b06 */
[----:B------:R-:W-:-:S03]  /*0a40*/  UMOV UR4, URZ ;  /* 0x000000ff00047c82 */ /* 0x000fc60008000000 */
[----:B------:R1:W-:Y:S04]  /*0a50*/  STG.E.64 desc[UR6][R14.64+0x8], R26 ;  /* 0x0000081a0e007986 */ /* 0x0003e8000c101b06 */
[----:B------:R1:W-:Y:S04]  /*0a60*/  STG.E.64 desc[UR6][R14.64+0x18], R8 ;  /* 0x000018080e007986 */ /* 0x0003e8000c101b06 */
[----:B------:R1:W-:Y:S04]  /*0a70*/  STG.E desc[UR6][R14.64+0x20], R25 ;  /* 0x000020190e007986 */ /* 0x0003e8000c101906 */
[----:B------:R1:W-:Y:S04]  /*0a80*/  STG.E.64 desc[UR6][R14.64+0x28], R12 ;  /* 0x0000280c0e007986 */ /* 0x0003e8000c101b06 */
[----:B------:R1:W-:Y:S01]  /*0a90*/  STG.E.64 desc[UR6][R14.64], R28 ;  /* 0x0000001c0e007986 */ /* 0x0003e2000c101b06 */
[----:B--2---:R-:W-:-:S04]  /*0aa0*/  IMAD R4, R5, 0x19, R4 ;  /* 0x0000001905047824 */ /* 0x004fc800078e0204 */
[----:B------:R-:W-:-:S04]  /*0ab0*/  IMAD R5, R4, 0xb, RZ ;  /* 0x0000000b04057824 */ /* 0x000fc800078e02ff */
[----:B01----:R-:W-:-:S07]  /*0ac0*/  IMAD.WIDE R16, R5, 0x4, R16 ;  /* 0x0000000405107825 */ /* 0x003fce00078e0210 */
.L_x_23:
[----:B------:R-:W-:Y:S01]  /*0ad0*/  UIADD3 UR4, UPT, UPT, UR4, 0x1, URZ ;  /* 0x0000000104047890 */ /* 0x000fe2000fffe0ff */
[----:B------:R-:W-:Y:S01]  /*0ae0*/  IMAD.MOV.U32 R22, RZ, RZ, R28 ;  /* 0x000000ffff167224 */ /* 0x000fe200078e001c */
[----:B------:R-:W-:Y:S02]  /*0af0*/  UMOV UR5, URZ ;  /* 0x000000ff00057c82 */ /* 0x000fe40008000000 */
[----:B0-----:R-:W-:-:S11]  /*0b00*/  UISETP.NE.AND UP1, UPT, UR4, 0x19, UPT ;  /* 0x000000190400788c */ /* 0x001fd6000bf25270 */
.L_x_22:
[----:B0-----:R-:W2:Y:S01]  /*0b10*/  LDG.E R4, desc[UR6][R2.64] ;  /* 0x0000000602047981 */ /* 0x001ea2000c1e1900 */
[----:B------:R-:W-:Y:S01]  /*0b20*/  SHF.R.U32.HI R6, RZ, 0x2, R29 ;  /* 0x00000002ff067819 */ /* 0x000fe2000001161d */
[----:B------:R-:W-:Y:S01]  /*0b30*/  BSSY.RECONVERGENT B2, `(.L_x_16) ;  /* 0x0000016000027945 */ /* 0x000fe20003800200 */
[----:B------:R-:W-:Y:S01]  /*0b40*/  SHF.L.U32 R7, R11, 0x4, RZ ;  /* 0x000000040b077819 */ /* 0x000fe200000006ff */
[----:B------:R-:W-:Y:S01]  /*0b50*/  HFMA2 R19, -RZ, RZ, 0, 0 ;  /* 0x00000000ff137431 */ /* 0x000fe200000001ff */
[----:B------:R-:W-:-:S05]  /*0b60*/  LOP3.LUT R6, R6, R29, RZ, 0x3c, !PT ;  /* 0x0000001d06067212 */ /* 0x000fca00078e3cff */
        /* <DEDUP_REMOVED lines=9> */
[----:B------:R-:W-:Y:S01]  /*0c00*/  IMAD.MOV.U32 R6, RZ, RZ, R4 ;  /* 0x000000ffff067224 */ /* 0x000fe200078e0004 */
[----:B------:R-:W-:-:S07]  /*0c10*/  MOV R19, RZ ;  /* 0x000000ff00137202 */ /* 0x000fce0000000f00 */
.L_x_18:
[----:B------:R-:W-:-:S06]  /*0c20*/  IMAD.WIDE.U32 R4, R19, 0x4, R2 ;  /* 0x0000000413047825 */ /* 0x000fcc00078e0002 */
[----:B------:R-:W2:Y:S01]  /*0c30*/  LDG.E R5, desc[UR6][R4.64+0x4] ;  /* 0x0000040604057981 */ /* 0x000ea2000c1e1900 */
[C---:B------:R-:W-:Y:S02]  /*0c40*/  ISETP.GE.U32.AND P0, PT, R19.reuse, 0x9, PT ;  /* 0x000000091300780c */ /* 0x040fe40003f06070 */
[----:B------:R-:W-:Y:S01]  /*0c50*/  IADD3 R19, PT, PT, R19, 0x1, RZ ;  /* 0x0000000113137810 */ /* 0x000fe20007ffe0ff */
[----:B--2---:R-:W-:-:S05]  /*0c60*/  IMAD.IADD R6, R5, 0x1, R6 ;  /* 0x0000000105067824 */ /* 0x004fca00078e0206 */
[----:B------:R-:W-:-:S13]  /*0c70*/  ISETP.LE.AND P1, PT, R6, R21, PT ;  /* 0x000000150600720c */ /* 0x000fda0003f23270 */
[----:B------:R-:W-:Y:S05]  /*0c80*/  @!P0 BRA P1, `(.L_x_18) ;  /* 0xfffffffc00e48947 */ /* 0x000fea000083ffff */
.L_x_17:
[----:B------:R-:W-:Y:S05]  /*0c90*/  BSYNC.RECONVERGENT B2 ;  /* 0x0000000000027941 */ /* 0x000fea0003800200 */
.L_x_16:
[----:B------:R-:W2:Y:S01]  /*0ca0*/  LDG.E R4, desc[UR6][R16.64] ;  /* 0x0000000610047981 */ /* 0x000ea2000c1e1900 */
[----:B------:R-:W-:Y:S01]  /*0cb0*/  SHF.R.U32.HI R5, RZ, 0x2, R26 ;  /* 0x00000002ff057819 */ /* 0x000fe2000001161a */
[----:B------:R-:W-:Y:S01]  /*0cc0*/  IMAD.MOV.U32 R29, RZ, RZ, R23 ;  /* 0x000000ffff1d7224 */ /* 0x000fe200078e0017 */
[----:B------:R-:W-:Y:S01]  /*0cd0*/  MOV R23, R11 ;  /* 0x0000000b00177202 */ /* 0x000fe20000000f00 */
[----:B------:R-:W-:Y:S01]  /*0ce0*/  VIADD R22, R22, 0xb0f8a ;  /* 0x000b0f8a16167836 */ /* 0x000fe20000000000 */
[----:B------:R-:W-:Y:S01]  /*0cf0*/  LOP3.LUT R5, R5, R26, RZ, 0x3c, !PT ;  /* 0x0000001a05057212 */ /* 0x000fe200078e3cff */
[----:B------:R-:W-:Y:S01]  /*0d00*/  IMAD.MOV.U32 R26, RZ, RZ, R10 ;  /* 0x000000ffff1a7224 */ /* 0x000fe200078e000a */
[----:B------:R-:W-:Y:S01]  /*0d10*/  MOV R10, R7 ;  /* 0x00000007000a7202 */ /* 0x000fe20000000f00 */
[----:B------:R-:W-:Y:S01]  /*0d20*/  BSSY.RECONVERGENT B2, `(.L_x_19) ;  /* 0x0000015000027945 */ /* 0x000fe20003800200 */
[----:B------:R-:W-:Y:S02]  /*0d30*/  IMAD.MOV.U32 R21, RZ, RZ, RZ ;  /* 0x000000ffff157224 */ /* 0x000fe400078e00ff */
[----:B------:R-:W-:Y:S01]  /*0d40*/  IMAD.SHL.U32 R6, R5, 0x2, RZ ;  /* 0x0000000205067824 */ /* 0x000fe200078e00ff */
[----:B------:R-:W-:-:S04]  /*0d50*/  SHF.L.U32 R7, R10, 0x4, RZ ;  /* 0x000000040a077819 */ /* 0x000fc800000006ff */
        /* <DEDUP_REMOVED lines=8> */
[----:B------:R-:W-:Y:S01]  /*0de0*/  MOV R6, R4 ;  /* 0x0000000400067202 */ /* 0x000fe20000000f00 */
[----:B------:R-:W-:-:S07]  /*0df0*/  IMAD.MOV.U32 R21, RZ, RZ, RZ ;  /* 0x000000ffff157224 */ /* 0x000fce00078e00ff */
.L_x_21:
[----:B------:R-:W-:-:S06]  /*0e00*/  IMAD.WIDE.U32 R4, R21, 0x4, R16 ;  /* 0x0000000415047825 */ /* 0x000fcc00078e0010 */
[----:B------:R-:W2:Y:S01]  /*0e10*/  LDG.E R5, desc[UR6][R4.64+0x4] ;  /* 0x0000040604057981 */ /* 0x000ea2000c1e1900 */
[C---:B------:R-:W-:Y:S01]  /*0e20*/  ISETP.GE.U32.AND P0, PT, R21.reuse, 0x9, PT ;  /* 0x000000091500780c */ /* 0x040fe20003f06070 */
[----:B------:R-:W-:Y:S01]  /*0e30*/  VIADD R21, R21, 0x1 ;  /* 0x0000000115157836 */ /* 0x000fe20000000000 */
[----:B--2---:R-:W-:-:S04]  /*0e40*/  IADD3 R6, PT, PT, R5, R6, RZ ;  /* 0x0000000605067210 */ /* 0x004fc80007ffe0ff */
[----:B------:R-:W-:-:S13]  /*0e50*/  ISETP.LE.AND P1, PT, R6, R7, PT ;  /* 0x000000070600720c */ /* 0x000fda0003f23270 */
[----:B------:R-:W-:Y:S05]  /*0e60*/  @!P0 BRA P1, `(.L_x_21) ;  /* 0xfffffffc00e48947 */ /* 0x000fea000083ffff */
.L_x_20:
[----:B------:R-:W-:Y:S05]  /*0e70*/  BSYNC.RECONVERGENT B2 ;  /* 0x0000000000027941 */ /* 0x000fea0003800200 */
.L_x_19:
        /* <DEDUP_REMOVED lines=10> */
[----:B------:R-:W-:Y:S01]  /*0f20*/  IMAD.WIDE R6, R21, 0x4, R2 ;  /* 0x0000000415067825 */ /* 0x000fe200078e0202 */
[----:B--2---:R-:W-:-:S05]  /*0f30*/  IADD3 R24, PT, PT, R24, -0x1, RZ ;  /* 0xffffffff18187810 */ /* 0x004fca0007ffe0ff */
[----:B------:R0:W-:Y:S04]  /*0f40*/  STG.E desc[UR6][R4.64], R24 ;  /* 0x0000001804007986 */ /* 0x0001e8000c101906 */
[----:B------:R-:W2:Y:S01]  /*0f50*/  LDG.E R21, desc[UR6][R6.64] ;  /* 0x0000000606157981 */ /* 0x000ea2000c1e1900 */
[----:B------:R-:W-:-:S04]  /*0f60*/  UIADD3 UR5, UPT, UPT, UR5, 0x1, URZ ;  /* 0x0000000105057890 */ /* 0x000fc8000fffe0ff */
[----:B------:R-:W-:Y:S01]  /*0f70*/  UISETP.NE.AND UP0, UPT, UR5, 0x19, UPT ;  /* 0x000000190500788c */ /* 0x000fe2000bf05270 */
[----:B--2---:R-:W-:-:S05]  /*0f80*/  VIADD R21, R21, 0x1 ;  /* 0x0000000115157836 */ /* 0x004fca0000000000 */
[----:B------:R0:W-:Y:S03]  /*0f90*/  STG.E desc[UR6][R6.64], R21 ;  /* 0x0000001506007986 */ /* 0x0001e6000c101906 */
[----:B------:R-:W-:Y:S05]  /*0fa0*/  BRA.U UP0, `(.L_x_22) ;  /* 0xfffffff900d87547 */ /* 0x000fea000b83ffff */
[----:B------:R-:W-:Y:S01]  /*0fb0*/  IADD3 R28, PT, PT, R28, 0x114847a, RZ ;  /* 0x0114847a1c1c7810 */ /* 0x000fe20007ffe0ff */
[----:B------:R-:W-:Y:S06]  /*0fc0*/  BRA.U UP1, `(.L_x_23) ;  /* 0xfffffff901c07547 */ /* 0x000fec000b83ffff */
[----:B------:R-:W-:Y:S01]  /*0fd0*/  ISETP.NE.AND P0, PT, R0, 0x2, PT ;  /* 0x000000020000780c */ /* 0x000fe20003f05270 */
[----:B------:R-:W-:Y:S01]  /*0fe0*/  IMAD.MOV.U32 R27, RZ, RZ, R23 ;  /* 0x000000ffff1b7224 */ /* 0x000fe200078e0017 */
[----:B------:R-:W-:Y:S01]  /*0ff0*/  IADD3 R28, PT, PT, R20, 0x3601dfd4, RZ ;  /* 0x3601dfd4141c7810 */ /* 0x000fe20007ffe0ff */
[----:B------:R1:W-:Y:S04]  /*1000*/  STG.E.64 desc[UR6][R14.64+0x10], R10 ;  /* 0x0000100a0e007986 */ /* 0x0003e8000c101b06 */
[----:B------:R1:W-:Y:S04]  /*1010*/  STG.E.64 desc[UR6][R14.64+0x8], R26 ;  /* 0x0000081a0e007986 */ /* 0x0003e8000c101b06 */
[----:B------:R1:W-:Y:S04]  /*1020*/  STG.E.64 desc[UR6][R14.64+0x18], R8 ;  /* 0x000018080e007986 */ /* 0x0003e8000c101b06 */
[----:B------:R1:W-:Y:S04]  /*1030*/  STG.E desc[UR6][R14.64+0x20], R25 ;  /* 0x000020190e007986 */ /* 0x0003e8000c101906 */
[----:B------:R1:W-:Y:S04]  /*1040*/  STG.E.64 desc[UR6][R14.64+0x28], R12 ;  /* 0x0000280c0e007986 */ /* 0x0003e8000c101b06 */
[----:B------:R1:W-:Y:S01]  /*1050*/  STG.E.64 desc[UR6][R14.64], R28 ;  /* 0x0000001c0e007986 */ /* 0x0003e2000c101b06 */
[----:B------:R-:W-:Y:S05]  /*1060*/  @!P0 EXIT ;  /* 0x000000000000894d */ /* 0x000fea0003800000 */
[----:B0-----:R-:W2:Y:S01]  /*1070*/  LDL.64 R6, [R1+0x10] ;  /* 0x0000100001067983 */ /* 0x001ea20000100a00 */
[----:B------:R-:W0:Y:S01]  /*1080*/  LDC.64 R4, c[0x0][0x380] ;  /* 0x0000e000ff047b82 */ /* 0x000e220000000a00 */
[----:B------:R-:W-:Y:S01]  /*1090*/  IMAD.MOV.U32 R19, RZ, RZ, R28 ;  /* 0x000000ffff137224 */ /* 0x000fe200078e001c */
[----:B------:R-:W-:Y:S01]  /*10a0*/  UMOV UR4, URZ ;  /* 0x000000ff00047c82 */ /* 0x000fe20008000000 */
[----:B--2---:R-:W-:-:S04]  /*10b0*/  IMAD R6, R7, 0x19, R6 ;  /* 0x0000001907067824 */ /* 0x004fc800078e0206 */
[----:B------:R-:W-:-:S04]  /*10c0*/  IMAD R7, R6, 0xb, RZ ;  /* 0x0000000b06077824 */ /* 0x000fc800078e02ff */
[----:B0-----:R-:W-:-:S07]  /*10d0*/  IMAD.WIDE R4, R7, 0x4, R4 ;  /* 0x0000000407047825 */ /* 0x001fce00078e0204 */
.L_x_31:
[----:B------:R-:W-:Y:S01]  /*10e0*/  UIADD3 UR4, UPT, UPT, UR4, 0x1, URZ ;  /* 0x0000000104047890 */ /* 0x000fe2000fffe0ff */
[----:B------:R-:W-:Y:S01]  /*10f0*/  MOV R22, R19 ;  /* 0x0000001300167202 */ /* 0x000fe20000000f00 */
[----:B------:R-:W-:Y:S02]  /*1100*/  UMOV UR5, URZ ;  /* 0x000000ff00057c82 */ /* 0x000fe40008000000 */
[----:B0-----:R-:W-:-:S11]  /*1110*/  UISETP.NE.AND UP1, UPT, UR4, 0x19, UPT ;  /* 0x000000190400788c */ /* 0x001fd6000bf25270 */
.L_x_30:
[----:B0-----:R-:W2:Y:S01]  /*1120*/  LDG.E R6, desc[UR6][R2.64] ;  /* 0x0000000602067981 */ /* 0x001ea2000c1e1900 */
[----:B------:R-:W-:Y:S01]  /*1130*/  SHF.R.U32.HI R16, RZ, 0x2, R29 ;  /* 0x00000002ff107819 */ /* 0x000fe2000001161d */
[----:B------:R-:W-:Y:S01]  /*1140*/  IMAD.SHL.U32 R21, R11, 0x10, RZ ;  /* 0x000000100b157824 */ /* 0x000fe200078e00ff */
[----:B------:R-:W-:Y:S01]  /*1150*/  BSSY.RECONVERGENT B2, `(.L_x_24) ;  /* 0x0000015000027945 */ /* 0x000fe20003800200 */
[----:B------:R-:W-:Y:S01]  /*1160*/  IMAD.MOV.U32 R17, RZ, RZ, RZ ;  /* 0x000000ffff117224 */ /* 0x000fe200078e00ff */
[----:B------:R-:W-:-:S04]  /*1170*/  LOP3.LUT R16, R16, R29, RZ, 0x3c, !PT ;  /* 0x0000001d10107212 */ /* 0x000fc800078e3cff */
[----:B------:R-:W-:-:S04]  /*1180*/  SHF.L.U32 R24, R16, 0x1, RZ ;  /* 0x0000000110187819 */ /* 0x000fc800000006ff */
[----:B------:R-:W-:-:S04]  /*1190*/  LOP3.LUT R21, R11, R21, R24, 0x96, !PT ;  /* 0x000000150b157212 */ /* 0x000fc800078e9618 */
[----:B------:R-:W-:-:S04]  /*11a0*/  LOP3.LUT R21, R21, R16, RZ, 0x3c, !PT ;  /* 0x0000001015157212 */ /* 0x000fc800078e3cff */
[----:B------:R-:W-:-:S05]  /*11b0*/  IADD3 R7, PT, PT, R22, 0x587c5, R21 ;  /* 0x000587c516077810 */ /* 0x000fca0007ffe015 */
[----:B------:R-:W-:-:S05]  /*11c0*/  IMAD.HI.U32 R16, R7, 0x51eb851f, RZ ;  /* 0x51eb851f07107827 */ /* 0x000fca00078e00ff */
[----:B------:R-:W-:-:S05]  /*11d0*/  SHF.R.U32.HI R16, RZ, 0x5, R16 ;  /* 0x00000005ff107819 */ /* 0x000fca0000011610 */
[----:B-1----:R-:W-:-:S05]  /*11e0*/  IMAD R27, R16, -0x64, R7 ;  /* 0xffffff9c101b7824 */ /* 0x002fca00078e0207 */
[----:B--2---:R-:W-:-:S13]  /*11f0*/  ISETP.GT.AND P0, PT, R6, R27, PT ;  /* 0x0000001b0600720c */ /* 0x004fda0003f04270 */
[----:B------:R-:W-:Y:S05]  /*1200*/  @P0 BRA `(.L_x_25) ;  /* 0x0000000000240947 */ /* 0x000fea0003800000 */
[----:B------:R-:W-:Y:S01]  /*1210*/  MOV R16, R6 ;  /* 0x0000000600107202 */ /* 0x000fe20000000f00 */
[----:B------:R-:W-:-:S07]  /*1220*/  IMAD.MOV.U32 R17, RZ, RZ, RZ ;  /* 0x000000ffff117224 */ /* 0x000fce00078e00ff */
.L_x_26:
[----:B------:R-:W-:-:S06]  /*1230*/  IMAD.WIDE.U32 R6, R17, 0x4, R2 ;  /* 0x0000000411067825 */ /* 0x000fcc00078e0002 */
[----:B------:R-:W2:Y:S01]  /*1240*/  LDG.E R7, desc[UR6][R6.64+0x4] ;  /* 0x0000040606077981 */ /* 0x000ea2000c1e1900 */
[C---:B------:R-:W-:Y:S01]  /*1250*/  ISETP.GE.U32.AND P0, PT, R17.reuse, 0x9, PT ;  /* 0x000000091100780c */ /* 0x040fe20003f06070 */
[----:B------:R-:W-:Y:S01]  /*1260*/  VIADD R17, R17, 0x1 ;  /* 0x0000000111117836 */ /* 0x000fe20000000000 */
[----:B--2---:R-:W-:-:S04]  /*1270*/  IADD3 R16, PT, PT, R7, R16, RZ ;  /* 0x0000001007107210 */ /* 0x004fc80007ffe0ff */
[----:B------:R-:W-:-:S13]  /*1280*/  ISETP.LE.AND P1, PT, R16, R27, PT ;  /* 0x0000001b1000720c */ /* 0x000fda0003f23270 */
[----:B------:R-:W-:Y:S05]  /*1290*/  @!P0 BRA P1, `(.L_x_26) ;  /* 0xfffffffc00e48947 */ /* 0x000fea000083ffff */
.L_x_25:
[----:B------:R-:W-:Y:S05]  /*12a0*/  BSYNC.RECONVERGENT B2 ;  /* 0x0000000000027941 */ /* 0x000fea0003800200 */
.L_x_24:
[----:B------:R-:W2:Y:S01]  /*12b0*/  LDG.E R6, desc[UR6][R4.64] ;  /* 0x0000000604067981 */ /* 0x000ea2000c1e1900 */
[----:B------:R-:W-:Y:S01]  /*12c0*/  SHF.R.U32.HI R7, RZ, 0x2, R26 ;  /* 0x00000002ff077819 */ /* 0x000fe2000001161a */
[----:B------:R-:W-:Y:S01]  /*12d0*/  BSSY.RECONVERGENT B2, `(.L_x_27) ;  /* 0x000001b000027945 */ /* 0x000fe20003800200 */
[----:B------:R-:W-:Y:S01]  /*12e0*/  MOV R29, R23 ;  /* 0x00000017001d7202 */ /* 0x000fe20000000f00 */
[----:B------:R-:W-:Y:S01]  /*12f0*/  IMAD.MOV.U32 R23, RZ, RZ, R11 ;  /* 0x000000ffff177224 */ /* 0x000fe200078e000b */
[----:B------:R-:W-:Y:S02]  /*1300*/  LOP3.LUT R7, R7, R26, RZ, 0x3c, !PT ;  /* 0x0000001a07077212 */ /* 0x000fe400078e3cff */
[----:B------:R-:W-:Y:S01]  /*1310*/  MOV R26, R10 ;  /* 0x0000000a001a7202 */ /* 0x000fe20000000f00 */
[----:B------:R-:W-:Y:S01]  /*1320*/  IMAD.MOV.U32 R10, RZ, RZ, R21 ;  /* 0x000000ffff0a7224 */ /* 0x000fe200078e0015 */
[----:B------:R-:W-:Y:S02]  /*1330*/  SHF.L.U32 R16, R7, 0x1, RZ ;  /* 0x0000000107107819 */ /* 0x000fe400000006ff */
[----:B------:R-:W-:Y:S01]  /*1340*/  IADD3 R22, PT, PT, R22, 0xb0f8a, RZ ;  /* 0x000b0f8a16167810 */ /* 0x000fe20007ffe0ff */
[----:B------:R-:W-:-:S05]  /*1350*/  IMAD.SHL.U32 R21, R10, 0x10, RZ ;  /* 0x000000100a157824 */ /* 0x000fca00078e00ff */
[----:B------:R-:W-:Y:S01]  /*1360*/  LOP3.LUT R7, R7, R16, R21, 0x96, !PT ;  /* 0x0000001007077212 */ /* 0x000fe200078e9615 */
[----:B------:R-:W-:-:S03]  /*1370*/  HFMA2 R21, -RZ, RZ, 0, 0 ;  /* 0x00000000ff157431 */ /* 0x000fc600000001ff */
[----:B------:R-:W-:-:S05]  /*1380*/  LOP3.LUT R11, R7, R10, RZ, 0x3c, !PT ;  /* 0x0000000a070b7212 */ /* 0x000fca00078e3cff */
[----:B------:R-:W-:-:S04]  /*1390*/  IMAD.IADD R27, R11, 0x1, R22 ;  /* 0x000000010b1b7824 */ /* 0x000fc800078e0216 */
[----:B------:R-:W-:-:S05]  /*13a0*/  IMAD.HI.U32 R7, R27, 0x51eb851f, RZ ;  /* 0x51eb851f1b077827 */ /* 0x000fca00078e00ff */
[----:B------:R-:W-:-:S05]  /*13b0*/  SHF.R.U32.HI R16, RZ, 0x5, R7 ;  /* 0x00000005ff107819 */ /* 0x000fca0000011607 */
[----:B------:R-:W-:-:S05]  /*13c0*/  IMAD R27, R16, -0x64, R27 ;  /* 0xffffff9c101b7824 */ /* 0x000fca00078e021b */
[----:B--2---:R-:W-:-:S13]  /*13d0*/  ISETP.GT.AND P0, PT, R6, R27, PT ;  /* 0x0000001b0600720c */ /* 0x004fda0003f04270 */
[----:B------:R-:W-:Y:S05]  /*13e0*/  @P0 BRA `(.L_x_28) ;  /* 0x0000000000240947 */ /* 0x000fea0003800000 */
[----:B------:R-:W-:Y:S01]  /*13f0*/  IMAD.MOV.U32 R16, RZ, RZ, R6 ;  /* 0x000000ffff107224 */ /* 0x000fe200078e0006 */
[----:B------:R-:W-:-:S07]  /*1400*/  MOV R21, RZ ;  /* 0x000000ff00157202 */ /* 0x000fce0000000f00 */
.L_x_29:
[----:B------:R-:W-:-:S06]  /*1410*/  IMAD.WIDE.U32 R6, R21, 0x4, R4 ;  /* 0x0000000415067825 */ /* 0x000fcc00078e0004 */
[----:B------:R-:W2:Y:S01]  /*1420*/  LDG.E R7, desc[UR6][R6.64+0x4] ;  /* 0x0000040606077981 */ /* 0x000ea2000c1e1900 */
[C---:B------:R-:W-:Y:S02]  /*1430*/  ISETP.GE.U32.AND P0, PT, R21.reuse, 0x9, PT ;  /* 0x000000091500780c */ /* 0x040fe40003f06070 */
[----:B------:R-:W-:Y:S01]  /*1440*/  IADD3 R21, PT, PT, R21, 0x1, RZ ;  /* 0x0000000115157810 */ /* 0x000fe20007ffe0ff */
[----:B--2---:R-:W-:-:S05]  /*1450*/  IMAD.IADD R16, R7, 0x1, R16 ;  /* 0x0000000107107824 */ /* 0x004fca00078e0210 */
[----:B------:R-:W-:-:S13]  /*1460*/  ISETP.LE.AND P1, PT, R16, R27, PT ;  /* 0x0000001b1000720c */ /* 0x000fda0003f23270 */
[----:B------:R-:W-:Y:S05]  /*1470*/  @!P0 BRA P1, `(.L_x_29) ;  /* 0xfffffffc00e48947 */ /* 0x000fea000083ffff */
.L_x_28:
[----:B------:R-:W-:Y:S05]  /*1480*/  BSYNC.RECONVERGENT B2 ;  /* 0x0000000000027941 */ /* 0x000fea0003800200 */
.L_x_27:
[----:B------:R-:W-:-:S05]  /*1490*/  IMAD.WIDE R6, R17, 0x4, R2 ;  /* 0x0000000411067825 */ /* 0x000fca00078e0202 */
[----:B------:R-:W2:Y:S02]  /*14a0*/  LDG.E R16, desc[UR6][R6.64] ;  /* 0x0000000606107981 */ /* 0x000ea4000c1e1900 */
[----:B--2---:R-:W-:Y:S02]  /*14b0*/  VIADD R27, R16, 0xffffffff ;  /* 0xffffffff101b7836 */ /* 0x004fe40000000000 */
[----:B------:R-:W-:-:S03]  /*14c0*/  IMAD.WIDE R16, R17, 0x4, R4 ;  /* 0x0000000411107825 */ /* 0x000fc600078e0204 */
[----:B------:R0:W-:Y:S04]  /*14d0*/  STG.E desc[UR6][R6.64], R27 ;  /* 0x0000001b06007986 */ /* 0x0001e8000c101906 */
[----:B------:R-:W2:Y:S01]  /*14e0*/  LDG.E R24, desc[UR6][R16.64] ;  /* 0x0000000610187981 */ /* 0x000ea2000c1e1900 */
[----:B0-----:R-:W-:Y:S01]  /*14f0*/  IMAD.WIDE R6, R21, 0x4, R4 ;  /* 0x0000000415067825 */ /* 0x001fe200078e0204 */
[----:B--2---:R-:W-:-:S05]  /*1500*/  IADD3 R24, PT, PT, R24, 0x1, RZ ;  /* 0x0000000118187810 */ /* 0x004fca0007ffe0ff */
[----:B------:R0:W-:Y:S04]  /*1510*/  STG.E desc[UR6][R16.64], R24 ;  /* 0x0000001810007986 */ /* 0x0001e8000c101906 */
[----:B------:R-:W2:Y:S01]  /*1520*/  LDG.E R28, desc[UR6][R6.64] ;  /* 0x00000006061c7981 */ /* 0x000ea2000c1e1900 */
[----:B0-----:R-:W-:-:S04]  /*1530*/  IMAD.WIDE R16, R21, 0x4, R2 ;  /* 0x0000000415107825 */ /* 0x001fc800078e0202 */
[----:B--2---:R-:W-:-:S05]  /*1540*/  VIADD R28, R28, 0xffffffff ;  /* 0xffffffff1c1c7836 */ /* 0x004fca0000000000 */
[----:B------:R0:W-:Y:S04]  /*1550*/  STG.E desc[UR6][R6.64], R28 ;  /* 0x0000001c06007986 */ /* 0x0001e8000c101906 */
[----:B------:R-:W2:Y:S01]  /*1560*/  LDG.E R21, desc[UR6][R16.64] ;  /* 0x0000000610157981 */ /* 0x000ea2000c1e1900 */
[----:B------:R-:W-:-:S04]  /*1570*/  UIADD3 UR5, UPT, UPT, UR5, 0x1, URZ ;  /* 0x0000000105057890 */ /* 0x000fc8000fffe0ff */
[----:B------:R-:W-:Y:S01]  /*1580*/  UISETP.NE.AND UP0, UPT, UR5, 0x19, UPT ;  /* 0x000000190500788c */ /* 0x000fe2000bf05270 */
[----:B--2---:R-:W-:-:S05]  /*1590*/  IADD3 R21, PT, PT, R21, 0x1, RZ ;  /* 0x0000000115157810 */ /* 0x004fca0007ffe0ff */
[----:B------:R0:W-:Y:S03]  /*15a0*/  STG.E desc[UR6][R16.64], R21 ;  /* 0x0000001510007986 */ /* 0x0001e6000c101906 */
[----:B------:R-:W-:Y:S05]  /*15b0*/  BRA.U UP0, `(.L_x_30) ;  /* 0xfffffff900d87547 */ /* 0x000fea000b83ffff */
[----:B------:R-:W-:Y:S01]  /*15c0*/  VIADD R19, R19, 0x114847a ;  /* 0x0114847a13137836 */ /* 0x000fe20000000000 */
[----:B------:R-:W-:Y:S06]  /*15d0*/  BRA.U UP1, `(.L_x_31) ;  /* 0xfffffff901c07547 */ /* 0x000fec000b83ffff */
[----:B------:R-:W-:Y:S01]  /*15e0*/  ISETP.NE.AND P0, PT, R0, 0x3, PT ;  /* 0x000000030000780c */ /* 0x000fe20003f05270 */
[----:B0-----:R-:W-:Y:S01]  /*15f0*/  VIADD R28, R20, 0x5102cfbe ;  /* 0x5102cfbe141c7836 */ /* 0x001fe20000000000 */
[----:B------:R-:W-:Y:S01]  /*1600*/  MOV R27, R23 ;  /* 0x00000017001b7202 */ /* 0x000fe20000000f00 */
[----:B------:R0:W-:Y:S04]  /*1610*/  STG.E.64 desc[UR6][R14.64+0x10], R10 ;  /* 0x0000100a0e007986 */ /* 0x0001e8000c101b06 */
[----:B------:R0:W-:Y:S04]  /*1620*/  STG.E.64 desc[UR6][R14.64+0x8], R26 ;  /* 0x0000081a0e007986 */ /* 0x0001e8000c101b06 */
[----:B------:R0:W-:Y:S04]  /*1630*/  STG.E.64 desc[UR6][R14.64+0x18], R8 ;  /* 0x000018080e007986 */ /* 0x0001e8000c101b06 */
[----:B------:R0:W-:Y:S04]  /*1640*/  STG.E desc[UR6][R14.64+0x20], R25 ;  /* 0x000020190e007986 */ /* 0x0001e8000c101906 */
[----:B------:R0:W-:Y:S04]  /*1650*/  STG.E.64 desc[UR6][R14.64+0x28], R12 ;  /* 0x0000280c0e007986 */ /* 0x0001e8000c101b06 */
[----:B------:R0:W-:Y:S01]  /*1660*/  STG.E.64 desc[UR6][R14.64], R28 ;  /* 0x0000001c0e007986 */ /* 0x0001e2000c101b06 */
[----:B------:R-:W-:Y:S05]  /*1670*/  @!P0 EXIT ;  /* 0x000000000000894d */ /* 0x000fea0003800000 */
[----:B------:R-:W2:Y:S01]  /*1680*/  LDL.64 R6, [R1+0x18] ;  /* 0x0000180001067983 */ /* 0x000ea20000100a00 */
[----:B------:R-:W1:Y:S01]  /*1690*/  LDC.64 R2, c[0x0][0x380] ;  /* 0x0000e000ff027b82 */ /* 0x000e620000000a00 */
[----:B------:R-:W-:Y:S01]  /*16a0*/  UMOV UR4, URZ ;  /* 0x000000ff00047c82 */ /* 0x000fe20008000000 */
[----:B-1----:R-:W-:-:S03]  /*16b0*/  IMAD.WIDE R4, R18, 0x4, R2 ;  /* 0x0000000412047825 */ /* 0x002fc600078e0202 */
[----:B------:R-:W-:Y:S01]  /*16c0*/  IADD3 R0, P0, PT, R4, 0x4, RZ ;  /* 0x0000000404007810 */ /* 0x000fe20007f1e0ff */
[----:B--2---:R-:W-:-:S04]  /*16d0*/  IMAD R6, R7, 0x19, R6 ;  /* 0x0000001907067824 */ /* 0x004fc800078e0206 */
[----:B------:R-:W-:Y:S01]  /*16e0*/  IMAD R7, R6, 0xb, RZ ;  /* 0x0000000b06077824 */ /* 0x000fe200078e02ff */
[----:B------:R-:W-:-:S03]  /*16f0*/  MOV R6, R28 ;  /* 0x0000001c00067202 */ /* 0x000fc60000000f00 */
[----:B------:R-:W-:-:S04]  /*1700*/  IMAD.WIDE R2, R7, 0x4, R2 ;  /* 0x0000000407027825 */ /* 0x000fc800078e0202 */
[----:B------:R-:W-:-:S07]  /*1710*/  IMAD.X R7, RZ, RZ, R5, P0 ;  /* 0x000000ffff077224 */ /* 0x000fce00000e0605 */
.L_x_39:
[----:B------:R-:W-:Y:S01]  /*1720*/  UIADD3 UR4, UPT, UPT, UR4, 0x1, URZ ;  /* 0x0000000104047890 */ /* 0x000fe2000fffe0ff */
[----:B------:R-:W-:Y:S01]  /*1730*/  MOV R24, R6 ;  /* 0x0000000600187202 */ /* 0x000fe20000000f00 */
[----:B------:R-:W-:Y:S02]  /*1740*/  UMOV UR5, URZ ;  /* 0x000000ff00057c82 */ /* 0x000fe40008000000 */
[----:B-1----:R-:W-:-:S11]  /*1750*/  UISETP.NE.AND UP1, UPT, UR4, 0x19, UPT ;  /* 0x000000190400788c */ /* 0x002fd6000bf25270 */
.L_x_38:
[----:B-1----:R-:W2:Y:S01]  /*1760*/  LDG.E R16, desc[UR6][R4.64] ;  /* 0x0000000604107981 */ /* 0x002ea2000c1e1900 */
[----:B------:R-:W-:Y:S01]  /*1770*/  SHF.R.U32.HI R18, RZ, 0x2, R29 ;  /* 0x00000002ff127819 */ /* 0x000fe2000001161d */
[----:B------:R-:W-:Y:S01]  /*1780*/  IMAD.SHL.U32 R17, R11, 0x10, RZ ;  /* 0x000000100b117824 */ /* 0x000fe200078e00ff */
[----:B------:R-:W-:Y:S01]  /*1790*/  BSSY.RECONVERGENT B2, `(.L_x_32) ;  /* 0x0000019000027945 */ /* 0x000fe20003800200 */
[----:B0-----:R-:W-:Y:S01]  /*17a0*/  HFMA2 R27, -RZ, RZ, 0, 0 ;  /* 0x00000000ff1b7431 */ /* 0x001fe200000001ff */
[----:B------:R-:W-:-:S04]  /*17b0*/  LOP3.LUT R18, R18, R29, RZ, 0x3c, !PT ;  /* 0x0000001d12127212 */ /* 0x000fc800078e3cff */
[----:B------:R-:W-:-:S04]  /*17c0*/  SHF.L.U32 R22, R18, 0x1, RZ ;  /* 0x0000000112167819 */ /* 0x000fc800000006ff */
[----:B------:R-:W-:Y:S01]  /*17d0*/  LOP3.LUT R17, R11, R17, R22, 0x96, !PT ;  /* 0x000000110b117212 */ /* 0x000fe200078e9616 */
[----:B------:R-:W-:-:S03]  /*17e0*/  IMAD.MOV.U32 R22, RZ, RZ, R10 ;  /* 0x000000ffff167224 */ /* 0x000fc600078e000a */
        /* <DEDUP_REMOVED lines=8> */
[----:B------:R-:W-:Y:S01]  /*1870*/  MOV R27, RZ ;  /* 0x000000ff001b7202 */ /* 0x000fe20000000f00 */
[----:B------:R-:W-:Y:S01]  /*1880*/  IMAD.MOV.U32 R16, RZ, RZ, R0 ;  /* 0x000000ffff107224 */ /* 0x000fe200078e0000 */
[----:B------:R-:W-:-:S07]  /*1890*/  MOV R17, R7 ;  /* 0x0000000700117202 */ /* 0x000fce0000000f00 */
.L_x_34:
[----:B------:R0:W2:Y:S01]  /*18a0*/  LDG.E R21, desc[UR6][R16.64] ;  /* 0x0000000610157981 */ /* 0x0000a2000c1e1900 */
[C---:B------:R-:W-:Y:S02]  /*18b0*/  ISETP.GE.U32.AND P0, PT, R27.reuse, 0x9, PT ;  /* 0x000000091b00780c */ /* 0x040fe40003f06070 */
[----:B------:R-:W-:Y:S02]  /*18c0*/  IADD3 R27, PT, PT, R27, 0x1, RZ ;  /* 0x000000011b1b7810 */ /* 0x000fe40007ffe0ff */
[----:B0-----:R-:W-:-:S05]  /*18d0*/  IADD3 R16, P1, PT, R16, 0x4, RZ ;  /* 0x0000000410107810 */ /* 0x001fca0007f3e0ff */
[----:B------:R-:W-:Y:S02]  /*18e0*/  IMAD.X R17, RZ, RZ, R17, P1 ;  /* 0x000000ffff117224 */ /* 0x000fe400008e0611 */
[----:B--2---:R-:W-:-:S05]  /*18f0*/  IMAD.IADD R18, R21, 0x1, R18 ;  /* 0x0000000115127824 */ /* 0x004fca00078e0212 */
[----:B------:R-:W-:-:S13]  /*1900*/  ISETP.LE.AND P2, PT, R18, R19, PT ;  /* 0x000000131200720c */ /* 0x000fda0003f43270 */
[----:B------:R-:W-:Y:S05]  /*1910*/  @!P0 BRA P2, `(.L_x_34) ;  /* 0xfffffffc00e08947 */ /* 0x000fea000103ffff */
.L_x_33:
[----:B------:R-:W-:Y:S05]  /*1920*/  BSYNC.RECONVERGENT B2 ;  /* 0x0000000000027941 */ /* 0x000fea0003800200 */
.L_x_32:
[----:B------:R-:W2:Y:S01]  /*1930*/  LDG.E R16, desc[UR6][R2.64] ;  /* 0x0000000602107981 */ /* 0x000ea2000c1e1900 */
[----:B------:R-:W-:Y:S01]  /*1940*/  SHF.R.U32.HI R17, RZ, 0x2, R26 ;  /* 0x00000002ff117819 */ /* 0x000fe2000001161a */
[----:B------:R-:W-:Y:S01]  /*1950*/  IMAD.SHL.U32 R19, R10, 0x10, RZ ;  /* 0x000000100a137824 */ /* 0x000fe200078e00ff */
[----:B------:R-:W-:Y:S01]  /*1960*/  MOV R21, R23 ;  /* 0x0000001700157202 */ /* 0x000fe20000000f00 */
[----:B------:R-:W-:Y:S01]  /*1970*/  IMAD.MOV.U32 R23, RZ, RZ, R11 ;  /* 0x000000ffff177224 */ /* 0x000fe200078e000b */
[----:B------:R-:W-:Y:S01]  /*1980*/  LOP3.LUT R17, R17, R26, RZ, 0x3c, !PT ;  /* 0x0000001a11117212 */ /* 0x000fe200078e3cff */
[----:B------:R-:W-:Y:S01]  /*1990*/  BSSY.RECONVERGENT B2, `(.L_x_35) ;  /* 0x0000015000027945 */ /* 0x000fe20003800200 */
[----:B------:R-:W-:Y:S02]  /*19a0*/  IADD3 R24, PT, PT, R24, 0xb0f8a, RZ ;  /* 0x000b0f8a18187810 */ /* 0x000fe40007ffe0ff */
[----:B------:R-:W-:-:S04]  /*19b0*/  SHF.L.U32 R18, R17, 0x1, RZ ;  /* 0x0000000111127819 */ /* 0x000fc800000006ff */
        /* <DEDUP_REMOVED lines=11> */
.L_x_37:
[----:B------:R-:W-:-:S06]  /*1a70*/  IMAD.WIDE.U32 R16, R19, 0x4, R2 ;  /* 0x0000000413107825 */ /* 0x000fcc00078e0002 */
[----:B------:R-:W2:Y:S01]  /*1a80*/  LDG.E R17, desc[UR6][R16.64+0x4] ;  /* 0x0000040610117981 */ /* 0x000ea2000c1e1900 */
[C---:B------:R-:W-:Y:S02]  /*1a90*/  ISETP.GE.U32.AND P0, PT, R19.reuse, 0x9, PT ;  /* 0x000000091300780c */ /* 0x040fe40003f06070 */
[----:B------:R-:W-:Y:S01]  /*1aa0*/  IADD3 R19, PT, PT, R19, 0x1, RZ ;  /* 0x0000000113137810 */ /* 0x000fe20007ffe0ff */
[----:B--2---:R-:W-:-:S05]  /*1ab0*/  IMAD.IADD R18, R17, 0x1, R18 ;  /* 0x0000000111127824 */ /* 0x004fca00078e0212 */
[----:B------:R-:W-:-:S13]  /*1ac0*/  ISETP.LE.AND P1, PT, R18, R29, PT ;  /* 0x0000001d1200720c */ /* 0x000fda0003f23270 */
[----:B------:R-:W-:Y:S05]  /*1ad0*/  @!P0 BRA P1, `(.L_x_37) ;  /* 0xfffffffc00e48947 */ /* 0x000fea000083ffff */
.L_x_36:
[----:B------:R-:W-:Y:S05]  /*1ae0*/  BSYNC.RECONVERGENT B2 ;  /* 0x0000000000027941 */ /* 0x000fea0003800200 */
.L_x_35:
[----:B------:R-:W-:-:S05]  /*1af0*/  IMAD.WIDE R28, R27, 0x4, R4 ;  /* 0x000000041b1c7825 */ /* 0x000fca00078e0204 */
[----:B------:R-:W2:Y:S01]  /*1b00*/  LDG.E R16, desc[UR6][R28.64] ;  /* 0x000000061c107981 */ /* 0x000ea2000c1e1900 */
[----:B------:R-:W-:-:S04]  /*1b10*/  IMAD.WIDE R26, R27, 0x4, R2 ;  /* 0x000000041b1a7825 */ /* 0x000fc800078e0202 */
[----:B--2---:R-:W-:-:S05]  /*1b20*/  VIADD R17, R16, 0xffffffff ;  /* 0xffffffff10117836 */ /* 0x004fca0000000000 */
[----:B------:R-:W-:Y:S04]  /*1b30*/  STG.E desc[UR6][R28.64], R17 ;  /* 0x000000111c007986 */ /* 0x000fe8000c101906 */
[----:B------:R-:W2:Y:S02]  /*1b40*/  LDG.E R16, desc[UR6][R26.64] ;  /* 0x000000061a107981 */ /* 0x000ea4000c1e1900 */
[----:B--2---:R-:W-:-:S05]  /*1b50*/  IADD3 R16, PT, PT, R16, 0x1, RZ ;  /* 0x0000000110107810 */ /* 0x004fca0007ffe0ff */
[----:B------:R0:W-:Y:S02]  /*1b60*/  STG.E desc[UR6][R26.64], R16 ;  /* 0x000000101a007986 */ /* 0x0001e4000c101906 */
[----:B0-----:R-:W-:-:S05]  /*1b70*/  IMAD.WIDE R16, R19, 0x4, R2 ;  /* 0x0000000413107825 */ /* 0x001fca00078e0202 */
[----:B------:R-:W2:Y:S02]  /*1b80*/  LDG.E R18, desc[UR6][R16.64] ;  /* 0x0000000610127981 */ /* 0x000ea4000c1e1900 */
[----:B--2---:R-:W-:Y:S02]  /*1b90*/  VIADD R27, R18, 0xffffffff ;  /* 0xffffffff121b7836 */ /* 0x004fe40000000000 */
[----:B------:R-:W-:-:S03]  /*1ba0*/  IMAD.WIDE R18, R19, 0x4, R4 ;  /* 0x0000000413127825 */ /* 0x000fc600078e0204 */
[----:B------:R1:W-:Y:S04]  /*1bb0*/  STG.E desc[UR6][R16.64], R27 ;  /* 0x0000001b10007986 */ /* 0x0003e8000c101906 */
[----:B------:R-:W2:Y:S01]  /*1bc0*/  LDG.E R28, desc[UR6][R18.64] ;  /* 0x00000006121c7981 */ /* 0x000ea2000c1e1900 */
[----:B------:R-:W-:Y:S01]  /*1bd0*/  UIADD3 UR5, UPT, UPT, UR5, 0x1, URZ ;  /* 0x0000000105057890 */ /* 0x000fe2000fffe0ff */
[----:B------:R-:W-:Y:S01]  /*1be0*/  IMAD.MOV.U32 R26, RZ, RZ, R22 ;  /* 0x000000ffff1a7224 */ /* 0x000fe200078e0016 */
[----:B------:R-:W-:Y:S02]  /*1bf0*/  MOV R29, R21 ;  /* 0x00000015001d7202 */ /* 0x000fe40000000f00 */
[----:B------:R-:W-:Y:S01]  /*1c00*/  UISETP.NE.AND UP0, UPT, UR5, 0x19, UPT ;  /* 0x000000190500788c */ /* 0x000fe2000bf05270 */
[----:B--2---:R-:W-:-:S05]  /*1c10*/  IADD3 R28, PT, PT, R28, 0x1, RZ ;  /* 0x000000011c1c7810 */ /* 0x004fca0007ffe0ff */
[----:B------:R1:W-:Y:S03]  /*1c20*/  STG.E desc[UR6][R18.64], R28 ;  /* 0x0000001c12007986 */ /* 0x0003e6000c101906 */
[----:B------:R-:W-:Y:S05]  /*1c30*/  BRA.U UP0, `(.L_x_38) ;  /* 0xfffffff900c87547 */ /* 0x000fea000b83ffff */
[----:B------:R-:W-:Y:S01]  /*1c40*/  VIADD R6, R6, 0x114847a ;  /* 0x0114847a06067836 */ /* 0x000fe20000000000 */
[----:B------:R-:W-:Y:S01]  /*1c50*/  MOV R29, R21 ;  /* 0x00000015001d7202 */ /* 0x000fe20000000f00 */
[----:B------:R-:W-:Y:S01]  /*1c60*/  IMAD.MOV.U32 R26, RZ, RZ, R22 ;  /* 0x000000ffff1a7224 */ /* 0x000fe200078e0016 */
[----:B------:R-:W-:Y:S06]  /*1c70*/  BRA.U UP1, `(.L_x_39) ;  /* 0xfffffff901a87547 */ /* 0x000fec000b83ffff */
[----:B------:R-:W-:Y:S01]  /*1c80*/  IADD3 R20, PT, PT, R20, 0x6c03bfa8, RZ ;  /* 0x6c03bfa814147810 */ /* 0x000fe20007ffe0ff */
[----:B------:R-:W-:Y:S04]  /*1c90*/  STG.E.64 desc[UR6][R14.64+0x10], R10 ;  /* 0x0000100a0e007986 */ /* 0x000fe8000c101b06 */
[----:B------:R-:W-:Y:S04]  /*1ca0*/  STG.E.64 desc[UR6][R14.64+0x18], R8 ;  /* 0x000018080e007986 */ /* 0x000fe8000c101b06 */
[----:B------:R-:W-:Y:S04]  /*1cb0*/  STG.E.64 desc[UR6][R14.64+0x28], R12 ;  /* 0x0000280c0e007986 */ /* 0x000fe8000c101b06 */
[----:B------:R-:W-:Y:S04]  /*1cc0*/  STG.E desc[UR6][R14.64+0x20], R25 ;  /* 0x000020190e007986 */ /* 0x000fe8000c101906 */
[----:B------:R-:W-:Y:S04]  /*1cd0*/  STG.E.64 desc[UR6][R14.64], R20 ;  /* 0x000000140e007986 */ /* 0x000fe8000c101b06 */
[----:B------:R-:W-:Y:S01]  /*1ce0*/  STG.E.64 desc[UR6][R14.64+0x8], R22 ;  /* 0x000008160e007986 */ /* 0x000fe2000c101b06 */
[----:B------:R-:W-:Y:S05]  /*1cf0*/  EXIT ;  /* 0x000000000000794d */ /* 0x000fea0003800000 */
.L_x_40:
[----:B------:R-:W-:-:S00]  /*1d00*/  BRA `(.L_x_40) ;  /* 0xfffffffc00fc7947 */ /* 0x000fc0000383ffff */
[----:B------:R-:W-:-:S00]  /*1d10*/  NOP ;  /* 0x0000000000007918 */ /* 0x000fc00000000000 */
        /* <DEDUP_REMOVED lines=14> */
.L_x_77:


//--------------------- .text._Z11init_curandP17curandStateXORWOWm --------------------------
	.section	.text._Z11init_curandP17curandStateXORWOWm,"ax",@progbits
	.align	128
        .global         _Z11init_curandP17curandStateXORWOWm
        .type           _Z11init_curandP17curandStateXORWOWm,@function
        .size           _Z11init_curandP17curandStateXORWOWm,(.L_x_78 - _Z11init_curandP17curandStateXORWOWm)
        .other          _Z11init_curandP17curandStateXORWOWm,@"STO_CUDA_ENTRY STV_DEFAULT"
_Z11init_curandP17curandStateXORWOWm:
.text._Z11init_curandP17curandStateXORWOWm:
[----:B------:R-:W-:Y:S01]  /*0000*/  LDC R1, c[0x0][0x37c] ;  /* 0x0000df00ff017b82 */ /* 0x000fe20000000800 */
[----:B------:R-:W0:Y:S07]  /*0010*/  S2R R2, SR_TID.Y ;  /* 0x0000000000027919 */ /* 0x000e2e0000002200 */
[----:B------:R-:W1:Y:S01]  /*0020*/  LDC R0, c[0x0][0x360] ;  /* 0x0000d800ff007b82 */ /* 0x000e620000000800 */
[----:B------:R-:W1:Y:S07]  /*0030*/  S2R R5, SR_TID.X ;  /* 0x0000000000057919 */ /* 0x000e6e0000002100 */
[----:B------:R-:W0:Y:S08]  /*0040*/  S2UR UR5, SR_CTAID.Y ;  /* 0x00000000000579c3 */ /* 0x000e300000002600 */
[----:B------:R-:W0:Y:S08]  /*0050*/  LDC R3, c[0x0][0x364] ;  /* 0x0000d900ff037b82 */ /* 0x000e300000000800 */
[----:B------:R-:W1:Y:S01]  /*0060*/  S2UR UR4, SR_CTAID.X ;  /* 0x00000000000479c3 */ /* 0x000e620000002500 */
[----:B0-----:R-:W-:-:S05]  /*0070*/  IMAD R3, R3, UR5, R2 ;  /* 0x0000000503037c24 */ /* 0x001fca000f8e0202 */
[----:B------:R-:W-:Y:S01]  /*0080*/  ISETP.GT.U32.AND P0, PT, R3, 0x18, PT ;  /* 0x000000180300780c */ /* 0x000fe20003f04070 */
[----:B-1----:R-:W-:-:S05]  /*0090*/  IMAD R0, R0, UR4, R5 ;  /* 0x0000000400007c24 */ /* 0x002fca000f8e0205 */
[----:B------:R-:W-:-:S13]  /*00a0*/  ISETP.GT.OR P0, PT, R0, 0x18, P0 ;  /* 0x000000180000780c */ /* 0x000fda0000704670 */
[----:B------:R-:W-:Y:S05]  /*00b0*/  @P0 EXIT ;  /* 0x000000000000094d */ /* 0x000fea0003800000 */
[----:B------:R-:W0:Y:S01]  /*00c0*/  LDC.64 R4, c[0x0][0x388] ;  /* 0x0000e200ff047b82 */ /* 0x000e220000000a00 */
[----:B------:R-:W1:Y:S01]  /*00d0*/  LDCU.64 UR4, c[0x0][0x358] ;  /* 0x00006b00ff0477ac */ /* 0x000e620008000a00 */
[----:B------:R-:W-:Y:S01]  /*00e0*/  IMAD R13, R3, 0x19, R0 ;  /* 0x00000019030d7824 */ /* 0x000fe200078e0200 */
[----:B------:R-:W-:Y:S04]  /*00f0*/  BSSY.RECONVERGENT B0, `(.L_x_41) ;  /* 0x00000e2000007945 */ /* 0x000fe80003800200 */
[----:B------:R-:W-:Y:S01]  /*0100*/  ISETP.NE.AND P0, PT, R13, RZ, PT ;  /* 0x000000ff0d00720c */ /* 0x000fe20003f05270 */
[----:B------:R-:W2:Y:S01]  /*0110*/  LDC.64 R6, c[0x0][0x380] ;  /* 0x0000e000ff067b82 */ /* 0x000ea20000000a00 */
[----:B0-----:R-:W-:Y:S02]  /*0120*/  LOP3.LUT R2, R4, 0xaad26b49, RZ, 0x3c, !PT ;  /* 0xaad26b4904027812 */ /* 0x001fe400078e3cff */
[----:B------:R-:W-:-:S03]  /*0130*/  LOP3.LUT R4, R5, 0xf7dcefdd, RZ, 0x3c, !PT ;  /* 0xf7dcefdd05047812 */ /* 0x000fc600078e3cff */
[----:B------:R-:W-:Y:S02]  /*0140*/  IMAD R2, R2, 0x4182bed5, RZ ;  /* 0x4182bed502027824 */ /* 0x000fe400078e02ff */
[----:B------:R-:W-:Y:S02]  /*0150*/  IMAD R3, R4, -0x658354e5, RZ ;  /* 0x9a7cab1b04037824 */ /* 0x000fe400078e02ff */
[----:B--2---:R-:W-:Y:S01]  /*0160*/  IMAD.WIDE R6, R13, 0x30, R6 ;  /* 0x000000300d067825 */ /* 0x004fe200078e0206 */
[C---:B------:R-:W-:Y:S02]  /*0170*/  LOP3.LUT R8, R2.reuse, 0x159a55e5, RZ, 0x3c, !PT ;  /* 0x159a55e502087812 */ /* 0x040fe400078e3cff */
[C---:B------:R-:W-:Y:S01]  /*0180*/  IADD3 R4, PT, PT, R2.reuse, 0x64f0c9, R3 ;  /* 0x0064f0c902047810 */ /* 0x040fe20007ffe003 */
[C---:B------:R-:W-:Y:S01]  /*0190*/  VIADD R5, R2.reuse, 0x75bcd15 ;  /* 0x075bcd1502057836 */ /* 0x040fe20000000000 */
[----:B------:R-:W-:Y:S01]  /*01a0*/  LOP3.LUT R10, R3, 0x5491333, RZ, 0x3c, !PT ;  /* 0x05491333030a7812 */ /* 0x000fe200078e3cff */
[----:B------:R-:W-:-:S02]  /*01b0*/  VIADD R11, R2, 0x583f19 ;  /* 0x00583f19020b7836 */ /* 0x000fc40000000000 */
[----:B------:R-:W-:Y:S01]  /*01c0*/  VIADD R9, R3, 0x1f123bb5 ;  /* 0x1f123bb503097836 */ /* 0x000fe20000000000 */
[----:B-1----:R0:W-:Y:S04]  /*01d0*/  STG.E.64 desc[UR4][R6.64], R4 ;  /* 0x0000000406007986 */ /* 0x0021e8000c101b04 */
[----:B------:R0:W-:Y:S04]  /*01e0*/  STG.E.64 desc[UR4][R6.64+0x8], R8 ;  /* 0x0000080806007986 */ /* 0x0001e8000c101b04 */
[----:B------:R0:W-:Y:S01]  /*01f0*/  STG.E.64 desc[UR4][R6.64+0x10], R10 ;  /* 0x0000100a06007986 */ /* 0x0001e2000c101b04 */
[----:B------:R-:W-:Y:S05]  /*0200*/  @!P0 BRA `(.L_x_42) ;  /* 0x0000000c00408947 */ /* 0x000fea0003800000 */
[----:B------:R-:W-:Y:S01]  /*0210*/  SHF.R.S32.HI R0, RZ, 0x1f, R13 ;  /* 0x0000001fff007819 */ /* 0x000fe2000001140d */
[----:B------:R-:W-:-:S07]  /*0220*/  IMAD.MOV.U32 R12, RZ, RZ, RZ ;  /* 0x000000ffff0c7224 */ /* 0x000fce00078e00ff */
.L_x_48:
[----:B-1----:R-:W-:Y:S01]  /*0230*/  LOP3.LUT R2, R13, 0x3, RZ, 0xc0, !PT ;  /* 0x000000030d027812 */ /* 0x002fe200078ec0ff */
[----:B------:R-:W-:Y:S03]  /*0240*/  BSSY.RECONVERGENT B1, `(.L_x_43) ;  /* 0x00000c6000017945 */ /* 0x000fe60003800200 */
[----:B------:R-:W-:-:S04]  /*0250*/  ISETP.NE.U32.AND P0, PT, R2, RZ, PT ;  /* 0x000000ff0200720c */ /* 0x000fc80003f05070 */
[----:B------:R-:W-:-:S13]  /*0260*/  ISETP.NE.AND.EX P0, PT, RZ, RZ, PT, P0 ;  /* 0x000000ffff00720c */ /* 0x000fda0003f05300 */
[----:B------:R-:W-:Y:S05]  /*0270*/  @!P0 BRA `(.L_x_44) ;  /* 0x0000000c00088947 */ /* 0x000fea0003800000 */
[----:B0-----:R-:W0:Y:S01]  /*0280*/  LDC.64 R8, c[0x4][RZ] ;  /* 0x01000000ff087b82 */ /* 0x001e220000000a00 */
[----:B------:R-:W-:Y:S02]  /*0290*/  IMAD.MOV.U32 R14, RZ, RZ, RZ ;  /* 0x000000ffff0e7224 */ /* 0x000fe400078e00ff */
[----:B0-----:R-:W-:-:S07]  /*02a0*/  IMAD.WIDE.U32 R8, R12, 0xc80, R8 ;  /* 0x00000c800c087825 */ /* 0x001fce00078e0008 */
.L_x_47:
[----:B-1----:R-:W-:Y:S01]  /*02b0*/  IMAD.MOV.U32 R15, RZ, RZ, RZ ;  /* 0x000000ffff0f7224 */ /* 0x002fe200078e00ff */
[----:B------:R-:W-:Y:S01]  /*02c0*/  CS2R R2, SRZ ;  /* 0x0000000000027805 */ /* 0x000fe2000001ff00 */
[----:B------:R-:W-:Y:S01]  /*02d0*/  IMAD.MOV.U32 R17, RZ, RZ, RZ ;  /* 0x000000ffff117224 */ /* 0x000fe200078e00ff */
[----:B------:R-:W-:-:S07]  /*02e0*/  CS2R R4, SRZ ;  /* 0x0000000000047805 */ /* 0x000fce000001ff00 */
.L_x_46:
[----:B------:R-:W-:-:S05]  /*02f0*/  IMAD.WIDE.U32 R10, R17, 0x4, R6 ;  /* 0x00000004110a7825 */ /* 0x000fca00078e0006 */
[----:B------:R0:W5:Y:S01]  /*0300*/  LDG.E R16, desc[UR4][R10.64+0x4] ;  /* 0x000004040a107981 */ /* 0x000162000c1e1900 */
[----:B------:R-:W-:-:S07]  /*0310*/  IMAD.MOV.U32 R19, RZ, RZ, RZ ;  /* 0x000000ffff137224 */ /* 0x000fce00078e00ff */
.L_x_45:
[----:B-----5:R-:W-:Y:S01]  /*0320*/  SHF.R.U32.HI R24, RZ, R19, R16 ;  /* 0x00000013ff187219 */ /* 0x020fe20000011610 */
[----:B0-----:R-:W-:-:S03]  /*0330*/  IMAD.SHL.U32 R10, R17, 0x20, RZ ;  /* 0x00000020110a7824 */ /* 0x001fc600078e00ff */
[----:B------:R-:W-:Y:S01]  /*0340*/  LOP3.LUT R11, R24, 0x1, RZ, 0xc0, !PT ;  /* 0x00000001180b7812 */ /* 0x000fe200078ec0ff */
[----:B------:R-:W-:-:S03]  /*0350*/  IMAD.IADD R10, R10, 0x1, R19 ;  /* 0x000000010a0a7824 */ /* 0x000fc600078e0213 */
[----:B------:R-:W-:Y:S01]  /*0360*/  ISETP.NE.U32.AND P0, PT, R11, 0x1, PT ;  /* 0x000000010b00780c */ /* 0x000fe20003f05070 */
[----:B------:R-:W-:-:S03]  /*0370*/  IMAD R11, R10, 0x5, RZ ;  /* 0x000000050a0b7824 */ /* 0x000fc600078e02ff */
[----:B------:R-:W-:Y:S01]  /*0380*/  R2P PR, R24, 0x7e ;  /* 0x0000007e18007804 */ /* 0x000fe20000000000 */
[----:B------:R-:W-:-:S08]  /*0390*/  IMAD.WIDE.U32 R10, R11, 0x4, R8 ;  /* 0x000000040b0a7825 */ /* 0x000fd000078e0008 */
[----:B------:R-:W2:Y:S04]  /*03a0*/  @!P0 LDG.E R18, desc[UR4][R10.64] ;  /* 0x000000040a128981 */ /* 0x000ea8000c1e1900 */
[----:B------:R-:W3:Y:S04]  /*03b0*/  @!P0 LDG.E R20, desc[UR4][R10.64+0x10] ;  /* 0x000010040a148981 */ /* 0x000ee8000c1e1900 */
[----:B------:R-:W4:Y:S04]  /*03c0*/  @P1 LDG.E R22, desc[UR4][R10.64+0x14] ;  /* 0x000014040a161981 */ /* 0x000f28000c1e1900 */
[----:B------:R-:W4:Y:S04]  /*03d0*/  @P2 LDG.E R26, desc[UR4][R10.64+0x28] ;  /* 0x000028040a1a2981 */ /* 0x000f28000c1e1900 */
[----:B------:R-:W4:Y:S04]  /*03e0*/  @!P0 LDG.E R21, desc[UR4][R10.64+0x4] ;  /* 0x000004040a158981 */ /* 0x000f28000c1e1900 */
[----:B------:R-:W4:Y:S04]  /*03f0*/  @!P0 LDG.E R23, desc[UR4][R10.64+0xc] ;  /* 0x00000c040a178981 */ /* 0x000f28000c1e1900 */
[----:B------:R-:W4:Y:S04]  /*0400*/  @P1 LDG.E R25, desc[UR4][R10.64+0x18] ;  /* 0x000018040a191981 */ /* 0x000f28000c1e1900 */
[----:B------:R-:W4:Y:S04]  /*0410*/  @P3 LDG.E R28, desc[UR4][R10.64+0x3c] ;  /* 0x00003c040a1c3981 */ /* 0x000f28000c1e1900 */
[----:B------:R-:W4:Y:S01]  /*0420*/  @P6 LDG.E R27, desc[UR4][R10.64+0x7c] ;  /* 0x00007c040a1b6981 */ /* 0x000f22000c1e1900 */
[----:B--2---:R-:W-:-:S03]  /*0430*/  @!P0 LOP3.LUT R15, R15, R18, RZ, 0x3c, !PT ;  /* 0x000000120f0f8212 */ /* 0x004fc600078e3cff */
[----:B------:R-:W2:Y:S01]  /*0440*/  @!P0 LDG.E R18, desc[UR4][R10.64+0x8] ;  /* 0x000008040a128981 */ /* 0x000ea2000c1e1900 */
[----:B---3--:R-:W-:-:S03]  /*0450*/  @!P0 LOP3.LUT R3, R3, R20, RZ, 0x3c, !PT ;  /* 0x0000001403038212 */ /* 0x008fc600078e3cff */
[----:B------:R-:W3:Y:S01]  /*0460*/  @P1 LDG.E R20, desc[UR4][R10.64+0x24] ;  /* 0x000024040a141981 */ /* 0x000ee2000c1e1900 */
[----:B----4-:R-:W-:-:S03]  /*0470*/  @P1 LOP3.LUT R15, R15, R22, RZ, 0x3c, !PT ;  /* 0x000000160f0f1212 */ /* 0x010fc600078e3cff */
[----:B------:R-:W4:Y:S01]  /*0480*/  @P2 LDG.E R22, desc[UR4][R10.64+0x38] ;  /* 0x000038040a162981 */ /* 0x000f22000c1e1900 */
[----:B------:R-:W-:-:S03]  /*0490*/  @P2 LOP3.LUT R15, R15, R26, RZ, 0x3c, !PT ;  /* 0x0000001a0f0f2212 */ /* 0x000fc600078e3cff */
[----:B------:R-:W4:Y:S01]  /*04a0*/  @P4 LDG.E R26, desc[UR4][R10.64+0x50] ;  /* 0x000050040a1a4981 */ /* 0x000f22000c1e1900 */
[----:B------:R-:W-:-:S03]  /*04b0*/  @!P0 LOP3.LUT R4, R4, R21, RZ, 0x3c, !PT ;  /* 0x0000001504048212 */ /* 0x000fc600078e3cff */
[----:B------:R-:W4:Y:S01]  /*04c0*/  @P1 LDG.E R21, desc[UR4][R10.64+0x20] ;  /* 0x000020040a151981 */ /* 0x000f22000c1e1900 */
[----:B------:R-:W-:-:S03]  /*04d0*/  @!P0 LOP3.LUT R2, R2, R23, RZ, 0x3c, !PT ;  /* 0x0000001702028212 */ /* 0x000fc600078e3cff */
[----:B------:R-:W4:Y:S01]  /*04e0*/  @P2 LDG.E R23, desc[UR4][R10.64+0x2c] ;  /* 0x00002c040a172981 */ /* 0x000f22000c1e1900 */
[----:B------:R-:W-:-:S03]  /*04f0*/  @P1 LOP3.LUT R4, R4, R25, RZ, 0x3c, !PT ;  /* 0x0000001904041212 */ /* 0x000fc600078e3cff */
[----:B------:R-:W4:Y:S01]  /*0500*/  @P2 LDG.E R25, desc[UR4][R10.64+0x34] ;  /* 0x000034040a192981 */ /* 0x000f22000c1e1900 */
[----:B--2---:R-:W-:-:S03]  /*0510*/  @!P0 LOP3.LUT R5, R5, R18, RZ, 0x3c, !PT ;  /* 0x0000001205058212 */ /* 0x004fc600078e3cff */
[----:B------:R-:W2:Y:S01]  /*0520*/  @P1 LDG.E R18, desc[UR4][R10.64+0x1c] ;  /* 0x00001c040a121981 */ /* 0x000ea2000c1e1900 */
[----:B---3--:R-:W-:-:S03]  /*0530*/  @P1 LOP3.LUT R3, R3, R20, RZ, 0x3c, !PT ;  /* 0x0000001403031212 */ /* 0x008fc600078e3cff */
[----:B------:R-:W3:Y:S01]  /*0540*/  @P2 LDG.E R20, desc[UR4][R10.64+0x30] ;  /* 0x000030040a142981 */ /* 0x000ee2000c1e1900 */
[----:B----4-:R-:W-:-:S03]  /*0550*/  @P2 LOP3.LUT R3, R3, R22, RZ, 0x3c, !PT ;  /* 0x0000001603032212 */ /* 0x010fc600078e3cff */
[----:B------:R-:W4:Y:S01]  /*0560*/  @P3 LDG.E R22, desc[UR4][R10.64+0x4c] ;  /* 0x00004c040a163981 */ /* 0x000f22000c1e1900 */
[----:B------:R-:W-:-:S04]  /*0570*/  @P3 LOP3.LUT R15, R15, R28, RZ, 0x3c, !PT ;  /* 0x0000001c0f0f3212 */ /* 0x000fc800078e3cff */
[----:B------:R-:W-:Y:S02]  /*0580*/  @P4 LOP3.LUT R15, R15, R26, RZ, 0x3c, !PT ;  /* 0x0000001a0f0f4212 */ /* 0x000fe400078e3cff */
[----:B------:R-:W-:Y:S01]  /*0590*/  @P1 LOP3.LUT R2, R2, R21, RZ, 0x3c, !PT ;  /* 0x0000001502021212 */ /* 0x000fe200078e3cff */
[----:B------:R-:W4:Y:S04]  /*05a0*/  @P5 LDG.E R26, desc[UR4][R10.64+0x64] ;  /* 0x000064040a1a5981 */ /* 0x000f28000c1e1900 */
[----:B------:R-:W4:Y:S01]  /*05b0*/  @P3 LDG.E R21, desc[UR4][R10.64+0x40] ;  /* 0x000040040a153981 */ /* 0x000f22000c1e1900 */
[----:B------:R-:W-:Y:S02]  /*05c0*/  @P2 LOP3.LUT R4, R4, R23, RZ, 0x3c, !PT ;  /* 0x0000001704042212 */ /* 0x000fe400078e3cff */
[----:B------:R-:W-:Y:S01]  /*05d0*/  @P2 LOP3.LUT R2, R2, R25, RZ, 0x3c, !PT ;  /* 0x0000001902022212 */ /* 0x000fe200078e3cff */
[----:B------:R-:W4:Y:S04]  /*05e0*/  @P3 LDG.E R23, desc[UR4][R10.64+0x48] ;  /* 0x000048040a173981 */ /* 0x000f28000c1e1900 */
[----:B------:R-:W4:Y:S01]  /*05f0*/  @P4 LDG.E R25, desc[UR4][R10.64+0x54] ;  /* 0x000054040a194981 */ /* 0x000f22000c1e1900 */
[----:B--2---:R-:W-:-:S03]  /*0600*/  @P1 LOP3.LUT R5, R5, R18, RZ, 0x3c, !PT ;  /* 0x0000001205051212 */ /* 0x004fc600078e3cff */
[----:B------:R-:W2:Y:S01]  /*0610*/  @P3 LDG.E R18, desc[UR4][R10.64+0x44] ;  /* 0x000044040a123981 */ /* 0x000ea2000c1e1900 */
[----:B---3--:R-:W-:-:S03]  /*0620*/  @P2 LOP3.LUT R5, R5, R20, RZ, 0x3c, !PT ;  /* 0x0000001405052212 */ /* 0x008fc600078e3cff */
[----:B------:R-:W3:Y:S01]  /*0630*/  @P4 LDG.E R20, desc[UR4][R10.64+0x58] ;  /* 0x000058040a144981 */ /* 0x000ee2000c1e1900 */
[----:B----4-:R-:W-:-:S03]  /*0640*/  @P3 LOP3.LUT R3, R3, R22, RZ, 0x3c, !PT ;  /* 0x0000001603033212 */ /* 0x010fc600078e3cff */
[----:B------:R-:W4:Y:S01]  /*0650*/  @P4 LDG.E R22, desc[UR4][R10.64+0x60] ;  /* 0x000060040a164981 */ /* 0x000f22000c1e1900 */
[----:B------:R-:W-:Y:S02]  /*0660*/  LOP3.LUT P0, RZ, R24, 0x80, RZ, 0xc0, !PT ;  /* 0x0000008018ff7812 */ /* 0x000fe4000780c0ff */
[----:B------:R-:W-:Y:S02]  /*0670*/  @P5 LOP3.LUT R15, R15, R26, RZ, 0x3c, !PT ;  /* 0x0000001a0f0f5212 */ /* 0x000fe400078e3cff */
[----:B------:R-:W4:Y:S01]  /*0680*/  @P6 LDG.E R26, desc[UR4][R10.64+0x78] ;  /* 0x000078040a1a6981 */ /* 0x000f22000c1e1900 */
[----:B------:R-:W-:-:S03]  /*0690*/  @P3 LOP3.LUT R4, R4, R21, RZ, 0x3c, !PT ;  /* 0x0000001504043212 */ /* 0x000fc600078e3cff */
[----:B------:R-:W4:Y:S01]  /*06a0*/  @P4 LDG.E R21, desc[UR4][R10.64+0x5c] ;  /* 0x00005c040a154981 */ /* 0x000f22000c1e1900 */
[----:B------:R-:W-:-:S03]  /*06b0*/  @P3 LOP3.LUT R2, R2, R23, RZ, 0x3c, !PT ;  /* 0x0000001702023212 */ /* 0x000fc600078e3cff */
[----:B------:R-:W4:Y:S01]  /*06c0*/  @P5 LDG.E R23, desc[UR4][R10.64+0x68] ;  /* 0x000068040a175981 */ /* 0x000f22000c1e1900 */
[----:B------:R-:W-:-:S03]  /*06d0*/  @P4 LOP3.LUT R4, R4, R25, RZ, 0x3c, !PT ;  /* 0x0000001904044212 */ /* 0x000fc600078e3cff */
[----:B------:R-:W4:Y:S01]  /*06e0*/  @P5 LDG.E R25, desc[UR4][R10.64+0x70] ;  /* 0x000070040a195981 */ /* 0x000f22000c1e1900 */
[----:B--2---:R-:W-:-:S03]  /*06f0*/  @P3 LOP3.LUT R5, R5, R18, RZ, 0x3c, !PT ;  /* 0x0000001205053212 */ /* 0x004fc600078e3cff */
[----:B------:R-:W2:Y:S01]  /*0700*/  @P5 LDG.E R18, desc[UR4][R10.64+0x6c] ;  /* 0x00006c040a125981 */ /* 0x000ea2000c1e1900 */
[----:B---3--:R-:W-:-:S03]  /*0710*/  @P4 LOP3.LUT R5, R5, R20, RZ, 0x3c, !PT ;  /* 0x0000001405054212 */ /* 0x008fc600078e3cff */
[----:B------:R-:W3:Y:S01]  /*0720*/  @P5 LDG.E R20, desc[UR4][R10.64+0x74] ;  /* 0x000074040a145981 */ /* 0x000ee2000c1e1900 */
[----:B----4-:R-:W-:-:S03]  /*0730*/  @P4 LOP3.LUT R3, R3, R22, RZ, 0x3c, !PT ;  /* 0x0000001603034212 */ /* 0x010fc600078e3cff */
[----:B------:R-:W4:Y:S01]  /*0740*/  @P0 LDG.E R22, desc[UR4][R10.64+0x8c] ;  /* 0x00008c040a160981 */ /* 0x000f22000c1e1900 */
[----:B------:R-:W-:-:S03]  /*0750*/  @P6 LOP3.LUT R15, R15, R26, RZ, 0x3c, !PT ;  /* 0x0000001a0f0f6212 */ /* 0x000fc600078e3cff */
        /* <DEDUP_REMOVED lines=13> */
[----:B------:R-:W-:Y:S02]  /*0830*/  @P6 LOP3.LUT R4, R4, R27, RZ, 0x3c, !PT ;  /* 0x0000001b04046212 */ /* 0x000fe400078e3cff */
[----:B------:R-:W-:Y:S02]  /*0840*/  @P6 LOP3.LUT R2, R2, R21, RZ, 0x3c, !PT ;  /* 0x0000001502026212 */ /* 0x000fe400078e3cff */
[----:B------:R-:W-:Y:S02]  /*0850*/  @P0 LOP3.LUT R4, R4, R23, RZ, 0x3c, !PT ;  /* 0x0000001704040212 */ /* 0x000fe400078e3cff */
[----:B------:R-:W-:Y:S02]  /*0860*/  @P0 LOP3.LUT R2, R2, R25, RZ, 0x3c, !PT ;  /* 0x0000001902020212 */ /* 0x000fe400078e3cff */
[----:B--2---:R-:W-:Y:S02]  /*0870*/  @P6 LOP3.LUT R5, R5, R18, RZ, 0x3c, !PT ;  /* 0x0000001205056212 */ /* 0x004fe400078e3cff */
[----:B---3--:R-:W-:-:S02]  /*0880*/  @P6 LOP3.LUT R3, R3, R20, RZ, 0x3c, !PT ;  /* 0x0000001403036212 */ /* 0x008fc400078e3cff */
[----:B----4-:R-:W-:Y:S02]  /*0890*/  @P0 LOP3.LUT R5, R5, R22, RZ, 0x3c, !PT ;  /* 0x0000001605050212 */ /* 0x010fe400078e3cff */
[----:B------:R-:W-:Y:S02]  /*08a0*/  @P0 LOP3.LUT R3, R3, R26, RZ, 0x3c, !PT ;  /* 0x0000001a03030212 */ /* 0x000fe400078e3cff */
[----:B------:R-:W-:-:S13]  /*08b0*/  R2P PR, R24.B1, 0x7f ;  /* 0x0000007f18007804 */ /* 0x000fda0000001000 */
[----:B------:R-:W2:Y:S04]  /*08c0*/  @P0 LDG.E R18, desc[UR4][R10.64+0xa0] ;  /* 0x0000a0040a120981 */ /* 0x000ea8000c1e1900 */
[----:B------:R-:W3:Y:S04]  /*08d0*/  @P1 LDG.E R22, desc[UR4][R10.64+0xb4] ;  /* 0x0000b4040a161981 */ /* 0x000ee8000c1e1900 */
[----:B------:R-:W4:Y:S04]  /*08e0*/  @P2 LDG.E R26, desc[UR4][R10.64+0xc8] ;  /* 0x0000c8040a1a2981 */ /* 0x000f28000c1e1900 */
[----:B------:R-:W4:Y:S04]  /*08f0*/  @P3 LDG.E R28, desc[UR4][R10.64+0xdc] ;  /* 0x0000dc040a1c3981 */ /* 0x000f28000c1e1900 */
[----:B------:R-:W4:Y:S04]  /*0900*/  @P0 LDG.E R23, desc[UR4][R10.64+0xa4] ;  /* 0x0000a4040a170981 */ /* 0x000f28000c1e1900 */
[----:B------:R-:W4:Y:S04]  /*0910*/  @P0 LDG.E R20, desc[UR4][R10.64+0xa8] ;  /* 0x0000a8040a140981 */ /* 0x000f28000c1e1900 */
[----:B------:R-:W4:Y:S04]  /*0920*/  @P4 LDG.E R25, desc[UR4][R10.64+0xf0] ;  /* 0x0000f0040a194981 */ /* 0x000f28000c1e1900 */
        /* <DEDUP_REMOVED lines=21> */
[----:B------:R-:W-:Y:S02]  /*0a80*/  LOP3.LUT P0, RZ, R24, 0x8000, RZ, 0xc0, !PT ;  /* 0x0000800018ff7812 */ /* 0x000fe4000780c0ff */
[----:B----4-:R-:W-:Y:S01]  /*0a90*/  @P5 LOP3.LUT R15, R15, R26, RZ, 0x3c, !PT ;  /* 0x0000001a0f0f5212 */ /* 0x010fe200078e3cff */
[----:B------:R-:W4:Y:S04]  /*0aa0*/  @P3 LDG.E R24, desc[UR4][R10.64+0xe4] ;  /* 0x0000e4040a183981 */ /* 0x000f28000c1e1900 */
[----:B------:R-:W2:Y:S01]  /*0ab0*/  @P6 LDG.E R26, desc[UR4][R10.64+0x118] ;  /* 0x000118040a1a6981 */ /* 0x000ea2000c1e1900 */
        /* <DEDUP_REMOVED lines=8> */
[----:B---3--:R-:W-:-:S03]  /*0b40*/  @P2 LOP3.LUT R3, R3, R22, RZ, 0x3c, !PT ;  /* 0x0000001603032212 */ /* 0x008fc600078e3cff */
[----:B------:R-:W3:Y:S01]  /*0b50*/  @P4 LDG.E R22, desc[UR4][R10.64+0x100] ;  /* 0x000100040a164981 */ /* 0x000ee2000c1e1900 */
[----:B--2---:R-:W-:-:S03]  /*0b60*/  @P6 LOP3.LUT R15, R15, R26, RZ, 0x3c, !PT ;  /* 0x0000001a0f0f6212 */ /* 0x004fc600078e3cff */
[----:B------:R-:W2:Y:S01]  /*0b70*/  @P0 LDG.E R26, desc[UR4][R10.64+0x12c] ;  /* 0x00012c040a1a0981 */ /* 0x000ea2000c1e1900 */
[----:B----4-:R-:W-:-:S03]  /*0b80*/  @P2 LOP3.LUT R2, R2, R23, RZ, 0x3c, !PT ;  /* 0x0000001702022212 */ /* 0x010fc600078e3cff */
[----:B------:R-:W4:Y:S01]  /*0b90*/  @P4 LDG.E R23, desc[UR4][R10.64+0xfc] ;  /* 0x0000fc040a174981 */ /* 0x000f22000c1e1900 */
[----:B------:R-:W-:-:S03]  /*0ba0*/  @P2 LOP3.LUT R5, R5, R20, RZ, 0x3c, !PT ;  /* 0x0000001405052212 */ /* 0x000fc600078e3cff */
[----:B------:R-:W4:Y:S01]  /*0bb0*/  @P4 LDG.E R20, desc[UR4][R10.64+0xf8] ;  /* 0x0000f8040a144981 */ /* 0x000f22000c1e1900 */
[----:B------:R-:W-:Y:S02]  /*0bc0*/  @P3 LOP3.LUT R2, R2, R27, RZ, 0x3c, !PT ;  /* 0x0000001b02023212 */ /* 0x000fe400078e3cff */
[----:B------:R-:W-:Y:S01]  /*0bd0*/  @P3 LOP3.LUT R4, R4, R25, RZ, 0x3c, !PT ;  /* 0x0000001904043212 */ /* 0x000fe200078e3cff */
[----:B------:R-:W4:Y:S01]  /*0be0*/  @P5 LDG.E R27, desc[UR4][R10.64+0x110] ;  /* 0x000110040a1b5981 */ /* 0x000f22000c1e1900 */
[----:B------:R-:W-:-:S03]  /*0bf0*/  @P3 LOP3.LUT R5, R5, R24, RZ, 0x3c, !PT ;  /* 0x0000001805053212 */ /* 0x000fc600078e3cff */
[----:B------:R-:W4:Y:S04]  /*0c00*/  @P5 LDG.E R25, desc[UR4][R10.64+0x108] ;  /* 0x000108040a195981 */ /* 0x000f28000c1e1900 */
        /* <DEDUP_REMOVED lines=19> */
[----:B------:R-:W-:-:S05]  /*0d40*/  VIADD R19, R19, 0x10 ;  /* 0x0000001013137836 */ /* 0x000fca0000000000 */
[----:B------:R-:W-:Y:S02]  /*0d50*/  ISETP.NE.AND P1, PT, R19, 0x20, PT ;  /* 0x000000201300780c */ /* 0x000fe40003f25270 */
[----:B------:R-:W-:Y:S02]  /*0d60*/  @P5 LOP3.LUT R3, R3, R18, RZ, 0x3c, !PT ;  /* 0x0000001203035212 */ /* 0x000fe400078e3cff */
[----:B------:R-:W-:Y:S02]  /*0d70*/  @P6 LOP3.LUT R4, R4, R21, RZ, 0x3c, !PT ;  /* 0x0000001504046212 */ /* 0x000fe400078e3cff */
[----:B---3--:R-:W-:-:S04]  /*0d80*/  @P6 LOP3.LUT R3, R3, R22, RZ, 0x3c, !PT ;  /* 0x0000001603036212 */ /* 0x008fc800078e3cff */
[----:B--2---:R-:W-:Y:S02]  /*0d90*/  @P0 LOP3.LUT R3, R3, R26, RZ, 0x3c, !PT ;  /* 0x0000001a03030212 */ /* 0x004fe400078e3cff */
[----:B----4-:R-:W-:Y:S02]  /*0da0*/  @P6 LOP3.LUT R2, R2, R23, RZ, 0x3c, !PT ;  /* 0x0000001702026212 */ /* 0x010fe400078e3cff */
[----:B------:R-:W-:Y:S02]  /*0db0*/  @P6 LOP3.LUT R5, R5, R20, RZ, 0x3c, !PT ;  /* 0x0000001405056212 */ /* 0x000fe400078e3cff */
[----:B------:R-:W-:Y:S02]  /*0dc0*/  @P0 LOP3.LUT R2, R2, R27, RZ, 0x3c, !PT ;  /* 0x0000001b02020212 */ /* 0x000fe400078e3cff */
[----:B------:R-:W-:Y:S02]  /*0dd0*/  @P0 LOP3.LUT R4, R4, R25, RZ, 0x3c, !PT ;  /* 0x0000001904040212 */ /* 0x000fe400078e3cff */
[----:B------:R-:W-:Y:S01]  /*0de0*/  @P0 LOP3.LUT R5, R5, R24, RZ, 0x3c, !PT ;  /* 0x0000001805050212 */ /* 0x000fe200078e3cff */
[----:B------:R-:W-:Y:S06]  /*0df0*/  @P1 BRA `(.L_x_45) ;  /* 0xfffffff400481947 */ /* 0x000fec000383ffff */
[----:B------:R-:W-:-:S05]  /*0e00*/  VIADD R17, R17, 0x1 ;  /* 0x0000000111117836 */ /* 0x000fca0000000000 */
[----:B------:R-:W-:-:S13]  /*0e10*/  ISETP.NE.AND P0, PT, R17, 0x5, PT ;  /* 0x000000051100780c */ /* 0x000fda0003f05270 */
[----:B------:R-:W-:Y:S05]  /*0e20*/  @P0 BRA `(.L_x_46) ;  /* 0xfffffff400300947 */ /* 0x000fea000383ffff */
[----:B------:R1:W-:Y:S01]  /*0e30*/  STG.E.64 desc[UR4][R6.64+0x8], R4 ;  /* 0x0000080406007986 */ /* 0x0003e2000c101b04 */
[----:B------:R-:W-:Y:S01]  /*0e40*/  VIADD R14, R14, 0x1 ;  /* 0x000000010e0e7836 */ /* 0x000fe20000000000 */
[----:B------:R-:W-:Y:S02]  /*0e50*/  LOP3.LUT R11, R13, 0x3, RZ, 0xc0, !PT ;  /* 0x000000030d0b7812 */ /* 0x000fe400078ec0ff */
[----:B------:R1:W-:Y:S02]  /*0e60*/  STG.E.64 desc[UR4][R6.64+0x10], R2 ;  /* 0x0000100206007986 */ /* 0x0003e4000c101b04 */
[----:B------:R-:W-:Y:S02]  /*0e70*/  ISETP.GE.U32.AND P0, PT, R14, R11, PT ;  /* 0x0000000b0e00720c */ /* 0x000fe40003f06070 */
[----:B------:R1:W-:Y:S11]  /*0e80*/  STG.E desc[UR4][R6.64+0x4], R15 ;  /* 0x0000040f06007986 */ /* 0x0003f6000c101904 */
[----:B------:R-:W-:Y:S05]  /*0e90*/  @!P0 BRA `(.L_x_47) ;  /* 0xfffffff400048947 */ /* 0x000fea000383ffff */
.L_x_44:
[----:B------:R-:W-:Y:S05]  /*0ea0*/  BSYNC.RECONVERGENT B1 ;  /* 0x0000000000017941 */ /* 0x000fea0003800200 */
.L_x_43:
[C---:B------:R-:W-:Y:S01]  /*0eb0*/  ISETP.GT.U32.AND P0, PT, R13.reuse, 0x3, PT ;  /* 0x000000030d00780c */ /* 0x040fe20003f04070 */
[----:B------:R-:W-:Y:S01]  /*0ec0*/  VIADD R12, R12, 0x1 ;  /* 0x000000010c0c7836 */ /* 0x000fe20000000000 */
[--C-:B------:R-:W-:Y:S02]  /*0ed0*/  SHF.R.U64 R13, R13, 0x2, R0.reuse ;  /* 0x000000020d0d7819 */ /* 0x100fe40000001200 */
[----:B------:R-:W-:Y:S02]  /*0ee0*/  ISETP.GT.U32.AND.EX P0, PT, R0, RZ, PT, P0 ;  /* 0x000000ff0000720c */ /* 0x000fe40003f04100 */
[----:B------:R-:W-:-:S11]  /*0ef0*/  SHF.R.U32.HI R0, RZ, 0x2, R0 ;  /* 0x00000002ff007819 */ /* 0x000fd60000011600 */
[----:B------:R-:W-:Y:S05]  /*0f00*/  @P0 BRA `(.L_x_48) ;  /* 0xfffffff000c80947 */ /* 0x000fea000383ffff */
.L_x_42:
[----:B------:R-:W-:Y:S05]  /*0f10*/  BSYNC.RECONVERGENT B0 ;  /* 0x0000000000007941 */ /* 0x000fea0003800200 */
.L_x_41:
[----:B------:R-:W-:Y:S04]  /*0f20*/  STG.E.64 desc[UR4][R6.64+0x18], RZ ;  /* 0x000018ff06007986 */ /* 0x000fe8000c101b04 */
[----:B------:R-:W-:Y:S04]  /*0f30*/  STG.E desc[UR4][R6.64+0x20], RZ ;  /* 0x000020ff06007986 */ /* 0x000fe8000c101904 */
[----:B------:R-:W-:Y:S01]  /*0f40*/  STG.E.64 desc[UR4][R6.64+0x28], RZ ;  /* 0x000028ff06007986 */ /* 0x000fe2000c101b04 */
[----:B------:R-:W-:Y:S05]  /*0f50*/  EXIT ;  /* 0x000000000000794d */ /* 0x000fea0003800000 */
.L_x_49:
        /* <DEDUP_REMOVED lines=10> */
.L_x_78:


//--------------------- .text._Z12add_new_ruleP4RulePiS1_PfP17curandStateXORWOW --------------------------
	.section	.text._Z12add_new_ruleP4RulePiS1_PfP17curandStateXORWOW,"ax",@progbits
	.align	128
        .global         _Z12add_new_ruleP4RulePiS1_PfP17curandStateXORWOW
        .type           _Z12add_new_ruleP4RulePiS1_PfP17curandStateXORWOW,@function
        .size           _Z12add_new_ruleP4RulePiS1_PfP17curandStateXORWOW,(.L_x_79 - _Z12add_new_ruleP4RulePiS1_PfP17curandStateXORWOW)
        .other          _Z12add_new_ruleP4RulePiS1_PfP17curandStateXORWOW,@"STO_CUDA_ENTRY STV_DEFAULT"
_Z12add_new_ruleP4RulePiS1_PfP17curandStateXORWOW:
.text._Z12add_new_ruleP4RulePiS1_PfP17curandStateXORWOW:
[----:B------:R-:W-:Y:S01]  /*0000*/  LDC R1, c[0x0][0x37c] ;  /* 0x0000df00ff017b82 */ /* 0x000fe20000000800 */
[----:B------:R-:W0:Y:S07]  /*0010*/  S2R R0, SR_TID.X ;  /* 0x0000000000007919 */ /* 0x000e2e0000002100 */
[----:B------:R-:W0:Y:S02]  /*0020*/  S2UR UR4, SR_CTAID.X ;  /* 0x00000000000479c3 */ /* 0x000e240000002500 */
[----:B0-----:R-:W-:-:S13]  /*0030*/  LOP3.LUT P0, RZ, R0, UR4, RZ, 0xfc, !PT ;  /* 0x0000000400ff7c12 */ /* 0x001fda000f80fcff */
[----:B------:R-:W-:Y:S05]  /*0040*/  @P0 EXIT ;  /* 0x000000000000094d */ /* 0x000fea0003800000 */
[----:B------:R-:W0:Y:S01]  /*0050*/  LDC.64 R4, c[0x0][0x390] ;  /* 0x0000e400ff047b82 */ /* 0x000e220000000a00 */
[----:B------:R-:W0:Y:S07]  /*0060*/  LDCU.64 UR12, c[0x0][0x358] ;  /* 0x00006b00ff0c77ac */ /* 0x000e2e0008000a00 */
[----:B------:R-:W1:Y:S01]  /*0070*/  LDC.64 R6, c[0x0][0x398] ;  /* 0x0000e600ff067b82 */ /* 0x000e620000000a00 */
[----:B0-----:R-:W2:Y:S04]  /*0080*/  LDG.E R3, desc[UR12][R4.64] ;  /* 0x0000000c04037981 */ /* 0x001ea8000c1e1900 */
[----:B------:R-:W3:Y:S04]  /*0090*/  LDG.E R25, desc[UR12][R4.64+0x4] ;  /* 0x0000040c04197981 */ /* 0x000ee8000c1e1900 */
[----:B-1----:R-:W4:Y:S04]  /*00a0*/  LDG.E R26, desc[UR12][R6.64] ;  /* 0x0000000c061a7981 */ /* 0x002f28000c1e1900 */
[----:B------:R-:W5:Y:S04]  /*00b0*/  LDG.E R23, desc[UR12][R4.64+0x8] ;  /* 0x0000080c04177981 */ /* 0x000f68000c1e1900 */
        /* <DEDUP_REMOVED lines=17> */
[----:B------:R0:W5:Y:S01]  /*01d0*/  LDG.E R20, desc[UR12][R6.64+0x28] ;  /* 0x0000280c06147981 */ /* 0x000162000c1e1900 */
[----:B--2---:R-:W-:-:S02]  /*01e0*/  I2FP.F32.S32 R3, R3 ;  /* 0x0000000300037245 */ /* 0x004fc40000201400 */
[----:B---3--:R-:W-:-:S03]  /*01f0*/  I2FP.F32.S32 R25, R25 ;  /* 0x0000001900197245 */ /* 0x008fc60000201400 */
[----:B----4-:R-:W-:Y:S01]  /*0200*/  FMUL R3, R3, R26 ;  /* 0x0000001a03037220 */ /* 0x010fe20000400000 */
[----:B-----5:R-:W-:-:S03]  /*0210*/  I2FP.F32.S32 R23, R23 ;  /* 0x0000001700177245 */ /* 0x020fc60000201400 */
[----:B------:R-:W-:Y:S01]  /*0220*/  FMUL R3, R3, 1000 ;  /* 0x447a000003037820 */ /* 0x000fe20000400000 */
[----:B------:R-:W-:Y:S01]  /*0230*/  FMUL R25, R25, R2 ;  /* 0x0000000219197220 */ /* 0x000fe20000400000 */
[----:B------:R-:W-:-:S03]  /*0240*/  I2FP.F32.S32 R21, R21 ;  /* 0x0000001500157245 */ /* 0x000fc60000201400 */
[----:B------:R-:W-:Y:S01]  /*0250*/  FMUL R25, R25, 1000 ;  /* 0x447a000019197820 */ /* 0x000fe20000400000 */
[----:B------:R-:W-:Y:S01]  /*0260*/  FMUL R23, R23, R24 ;  /* 0x0000001817177220 */ /* 0x000fe20000400000 */
[----:B------:R-:W1:Y:S03]  /*0270*/  F2I.S64.TRUNC R2, R3 ;  /* 0x0000000300027311 */ /* 0x000e66000020d900 */
[----:B0-----:R-:W-:Y:S01]  /*0280*/  FMUL R6, R23, 1000 ;  /* 0x447a000017067820 */ /* 0x001fe20000400000 */
[----:B------:R-:W-:Y:S01]  /*0290*/  FMUL R21, R21, R22 ;  /* 0x0000001615157220 */ /* 0x000fe20000400000 */
[----:B------:R-:W-:-:S03]  /*02a0*/  I2FP.F32.S32 R22, R8 ;  /* 0x0000000800167245 */ /* 0x000fc60000201400 */
[----:B------:R-:W0:Y:S01]  /*02b0*/  F2I.S64.TRUNC R4, R25 ;  /* 0x0000001900047311 */ /* 0x000e22000020d900 */
[----:B------:R-:W-:Y:S01]  /*02c0*/  FMUL R8, R21, 1000 ;  /* 0x447a000015087820 */ /* 0x000fe20000400000 */
[----:B------:R-:W-:Y:S01]  /*02d0*/  FMUL R22, R22, R9 ;  /* 0x0000000916167220 */ /* 0x000fe20000400000 */
[----:B------:R-:W-:-:S05]  /*02e0*/  I2FP.F32.S32 R24, R10 ;  /* 0x0000000a00187245 */ /* 0x000fca0000201400 */
[----:B------:R-:W2:Y:S01]  /*02f0*/  F2I.S64.TRUNC R6, R6 ;  /* 0x0000000600067311 */ /* 0x000ea2000020d900 */
[----:B------:R-:W-:Y:S01]  /*0300*/  FMUL R10, R22, 1000 ;  /* 0x447a0000160a7820 */ /* 0x000fe20000400000 */
[----:B------:R-:W-:-:S06]  /*0310*/  FMUL R24, R24, R11 ;  /* 0x0000000b18187220 */ /* 0x000fcc0000400000 */
[----:B------:R-:W3:Y:S01]  /*0320*/  F2I.S64.TRUNC R8, R8 ;  /* 0x0000000800087311 */ /* 0x000ee2000020d900 */
[----:B------:R-:W-:Y:S01]  /*0330*/  I2FP.F32.S32 R17, R17 ;  /* 0x0000001100117245 */ /* 0x000fe20000201400 */
[----:B------:R-:W-:Y:S01]  /*0340*/  FMUL R22, R24, 1000 ;  /* 0x447a000018167820 */ /* 0x000fe20000400000 */
[----:B------:R-:W-:Y:S02]  /*0350*/  I2FP.F32.S32 R21, R0 ;  /* 0x0000000000157245 */ /* 0x000fe40000201400 */
[----:B-1----:R-:W-:Y:S02]  /*0360*/  R2UR UR16, R2 ;  /* 0x00000000021072ca */ /* 0x002fe400000e0000 */
[----:B0-----:R-:W-:Y:S01]  /*0370*/  R2UR UR4, R4 ;  /* 0x00000000040472ca */ /* 0x001fe200000e0000 */
[----:B------:R-:W0:Y:S01]  /*0380*/  F2I.S64.TRUNC R10, R10 ;  /* 0x0000000a000a7311 */ /* 0x000e22000020d900 */
[----:B------:R-:W-:Y:S01]  /*0390*/  FMUL R17, R17, R18 ;  /* 0x0000001211117220 */ /* 0x000fe20000400000 */
[----:B------:R-:W-:Y:S01]  /*03a0*/  R2UR UR17, R3 ;  /* 0x00000000031172ca */ /* 0x000fe200000e0000 */
[----:B------:R-:W-:Y:S01]  /*03b0*/  FMUL R12, R21, R12 ;  /* 0x0000000c150c7220 */ /* 0x000fe20000400000 */
[----:B------:R-:W-:Y:S01]  /*03c0*/  R2UR UR5, R5 ;  /* 0x00000000050572ca */ /* 0x000fe200000e0000 */
[----:B------:R-:W-:Y:S01]  /*03d0*/  FMUL R17, R17, 1000 ;  /* 0x447a000011117820 */ /* 0x000fe20000400000 */
[----:B--2---:R-:W-:-:S02]  /*03e0*/  R2UR UR6, R6 ;  /* 0x00000000060672ca */ /* 0x004fc400000e0000 */
[----:B------:R-:W1:Y:S01]  /*03f0*/  F2I.S64.TRUNC R22, R22 ;  /* 0x0000001600167311 */ /* 0x000e62000020d900 */
[----:B------:R-:W-:Y:S01]  /*0400*/  I2FP.F32.S32 R13, R13 ;  /* 0x0000000d000d7245 */ /* 0x000fe20000201400 */
[----:B------:R-:W-:Y:S01]  /*0410*/  FMUL R4, R12, 1000 ;  /* 0x447a00000c047820 */ /* 0x000fe20000400000 */
[----:B------:R-:W-:Y:S02]  /*0420*/  R2UR UR7, R7 ;  /* 0x00000000070772ca */ /* 0x000fe400000e0000 */
[----:B---3--:R-:W-:Y:S01]  /*0430*/  R2UR UR8, R8 ;  /* 0x00000000080872ca */ /* 0x008fe200000e0000 */
[----:B------:R-:W-:Y:S01]  /*0440*/  FMUL R13, R13, R14 ;  /* 0x0000000e0d0d7220 */ /* 0x000fe20000400000 */
[----:B------:R-:W-:Y:S01]  /*0450*/  I2FP.F32.S32 R15, R15 ;  /* 0x0000000f000f7245 */ /* 0x000fe20000201400 */
[----:B------:R-:W2:Y:S01]  /*0460*/  F2I.S64.TRUNC R2, R17 ;  /* 0x0000001100027311 */ /* 0x000ea2000020d900 */
[----:B------:R-:W-:Y:S01]  /*0470*/  UIADD3 UR34, UP0, UPT, UR16, UR4, URZ ;  /* 0x0000000410227290 */ /* 0x000fe2000ff1e0ff */
[----:B------:R-:W-:Y:S01]  /*0480*/  R2UR UR9, R9 ;  /* 0x00000000090972ca */ /* 0x000fe200000e0000 */
[----:B------:R-:W-:Y:S01]  /*0490*/  FMUL R6, R13, 1000 ;  /* 0x447a00000d067820 */ /* 0x000fe20000400000 */
[----:B0-----:R-:W-:Y:S01]  /*04a0*/  R2UR UR10, R10 ;  /* 0x000000000a0a72ca */ /* 0x001fe200000e0000 */
[----:B------:R-:W-:Y:S01]  /*04b0*/  FMUL R15, R15, R16 ;  /* 0x000000100f0f7220 */ /* 0x000fe20000400000 */
[----:B------:R-:W-:-:S02]  /*04c0*/  UIADD3.X UR25, UPT, UPT, UR17, UR5, URZ, UP0, !UPT ;  /* 0x0000000511197290 */ /* 0x000fc400087fe4ff */
[----:B------:R-:W0:Y:S01]  /*04d0*/  F2I.S64.TRUNC R4, R4 ;  /* 0x0000000400047311 */ /* 0x000e22000020d900 */
[----:B------:R-:W-:Y:S01]  /*04e0*/  UIADD3 UR33, UP0, UPT, UR6, UR34, URZ ;  /* 0x0000002206217290 */ /* 0x000fe2000ff1e0ff */
[----:B------:R-:W-:Y:S01]  /*04f0*/  R2UR UR11, R11 ;  /* 0x000000000b0b72ca */ /* 0x000fe200000e0000 */
[----:B------:R-:W-:Y:S01]  /*0500*/  FMUL R8, R15, 1000 ;  /* 0x447a00000f087820 */ /* 0x000fe20000400000 */
[----:B-1----:R-:W-:Y:S01]  /*0510*/  R2UR UR4, R22 ;  /* 0x00000000160472ca */ /* 0x002fe200000e0000 */
[----:B------:R-:W-:-:S03]  /*0520*/  UIADD3.X UR24, UPT, UPT, UR7, UR25, URZ, UP0, !UPT ;  /* 0x0000001907187290 */ /* 0x000fc600087fe4ff */
[----:B------:R-:W1:Y:S01]  /*0530*/  F2I.S64.TRUNC R6, R6 ;  /* 0x0000000600067311 */ /* 0x000e62000020d900 */
[----:B------:R-:W-:Y:S01]  /*0540*/  UIADD3 UR32, UP0, UPT, UR8, UR33, URZ ;  /* 0x0000002108207290 */ /* 0x000fe2000ff1e0ff */
[----:B------:R-:W-:Y:S02]  /*0550*/  R2UR UR5, R23 ;  /* 0x00000000170572ca */ /* 0x000fe400000e0000 */
[----:B--2---:R-:W-:Y:S01]  /*0560*/  R2UR UR6, R2 ;  /* 0x00000000020672ca */ /* 0x004fe200000e0000 */
[----:B------:R-:W-:-:S03]  /*0570*/  UIADD3.X UR23, UPT, UPT, UR9, UR24, URZ, UP0, !UPT ;  /* 0x0000001809177290 */ /* 0x000fc600087fe4ff */
[----:B------:R-:W2:Y:S01]  /*0580*/  F2I.S64.TRUNC R8, R8 ;  /* 0x0000000800087311 */ /* 0x000ea2000020d900 */
[----:B------:R-:W-:Y:S01]  /*0590*/  UIADD3 UR31, UP0, UPT, UR10, UR32, URZ ;  /* 0x000000200a1f7290 */ /* 0x000fe2000ff1e0ff */
[----:B------:R-:W-:Y:S02]  /*05a0*/  R2UR UR7, R3 ;  /* 0x00000000030772ca */ /* 0x000fe400000e0000 */
[----:B------:R-:W-:Y:S02]  /*05b0*/  I2FP.F32.S32 R19, R19 ;  /* 0x0000001300137245 */ /* 0x000fe40000201400 */
[----:B0-----:R-:W-:Y:S01]  /*05c0*/  R2UR UR8, R4 ;  /* 0x00000000040872ca */ /* 0x001fe200000e0000 */
[----:B------:R-:W-:Y:S01]  /*05d0*/  UIADD3.X UR22, UPT, UPT, UR11, UR23, URZ, UP0, !UPT ;  /* 0x000000170b167290 */ /* 0x000fe200087fe4ff */
[----:B------:R-:W-:Y:S01]  /*05e0*/  R2UR UR9, R5 ;  /* 0x00000000050972ca */ /* 0x000fe200000e0000 */
[----:B------:R-:W-:Y:S01]  /*05f0*/  UIADD3 UR30, UP0, UPT, UR4, UR31, URZ ;  /* 0x0000001f041e7290 */ /* 0x000fe2000ff1e0ff */
[----:B------:R-:W-:Y:S01]  /*0600*/  FMUL R19, R19, R20 ;  /* 0x0000001413137220 */ /* 0x000fe20000400000 */
[----:B-1----:R-:W-:-:S02]  /*0610*/  R2UR UR10, R6 ;  /* 0x00000000060a72ca */ /* 0x002fc400000e0000 */
[----:B------:R-:W-:Y:S01]  /*0620*/  UIADD3.X UR20, UPT, UPT, UR5, UR22, URZ, UP0, !UPT ;  /* 0x0000001605147290 */ /* 0x000fe200087fe4ff */
[----:B------:R-:W-:Y:S01]  /*0630*/  FMUL R2, R19, 1000 ;  /* 0x447a000013027820 */ /* 0x000fe20000400000 */
[----:B------:R-:W-:Y:S01]  /*0640*/  UIADD3 UR29, UP0, UPT, UR6, UR30, URZ ;  /* 0x0000001e061d7290 */ /* 0x000fe2000ff1e0ff */
[----:B------:R-:W-:Y:S02]  /*0650*/  R2UR UR11, R7 ;  /* 0x00000000070b72ca */ /* 0x000fe400000e0000 */
[----:B--2---:R-:W-:Y:S01]  /*0660*/  R2UR UR4, R8 ;  /* 0x00000000080472ca */ /* 0x004fe200000e0000 */
[----:B------:R-:W-:Y:S01]  /*0670*/  UIADD3.X UR19, UPT, UPT, UR7, UR20, URZ, UP0, !UPT ;  /* 0x0000001407137290 */ /* 0x000fe200087fe4ff */
[----:B------:R-:W-:Y:S01]  /*0680*/  R2UR UR5, R9 ;  /* 0x00000000090572ca */ /* 0x000fe200000e0000 */
[----:B------:R-:W-:Y:S01]  /*0690*/  UIADD3 UR28, UP0, UPT, UR8, UR29, URZ ;  /* 0x0000001d081c7290 */ /* 0x000fe2000ff1e0ff */
[----:B------:R-:W0:Y:S03]  /*06a0*/  F2I.S64.TRUNC R2, R2 ;  /* 0x0000000200027311 */ /* 0x000e26000020d900 */
[----:B------:R-:W-:-:S02]  /*06b0*/  UIADD3.X UR18, UPT, UPT, UR9, UR19, URZ, UP0, !UPT ;  /* 0x0000001309127290 */ /* 0x000fc400087fe4ff */
[----:B------:R-:W-:-:S04]  /*06c0*/  UIADD3 UR27, UP0, UPT, UR10, UR28, URZ ;  /* 0x0000001c0a1b7290 */ /* 0x000fc8000ff1e0ff */
[----:B------:R-:W-:Y:S02]  /*06d0*/  UIADD3.X UR15, UPT, UPT, UR11, UR18, URZ, UP0, !UPT ;  /* 0x000000120b0f7290 */ /* 0x000fe400087fe4ff */
[----:B------:R-:W-:-:S04]  /*06e0*/  UIADD3 UR26, UP0, UPT, UR4, UR27, URZ ;  /* 0x0000001b041a7290 */ /* 0x000fc8000ff1e0ff */
[----:B------:R-:W-:Y:S02]  /*06f0*/  UIADD3.X UR14, UPT, UPT, UR5, UR15, URZ, UP0, !UPT ;  /* 0x0000000f050e7290 */ /* 0x000fe400087fe4ff */
[----:B0-----:R-:W-:-:S04]  /*0700*/  IADD3 R6, P0, PT, R2, UR26, RZ ;  /* 0x0000001a02067c10 */ /* 0x001fc8000ff1e0ff */
[----:B------:R-:W-:Y:S02]  /*0710*/  IADD3.X R7, PT, PT, R3, UR14, RZ, P0, !PT ;  /* 0x0000000e03077c10 */ /* 0x000fe400087fe4ff */
[----:B------:R-:W-:-:S04]  /*0720*/  ISETP.NE.U32.AND P0, PT, R6, RZ, PT ;  /* 0x000000ff0600720c */ /* 0x000fc80003f05070 */
[----:B------:R-:W-:-:S13]  /*0730*/  ISETP.NE.AND.EX P0, PT, R7, RZ, PT, P0 ;  /* 0x000000ff0700720c */ /* 0x000fda0003f05300 */
[----:B------:R-:W-:Y:S05]  /*0740*/  @!P0 EXIT ;  /* 0x000000000000894d */ /* 0x000fea0003800000 */
[----:B------:R-:W0:Y:S02]  /*0750*/  LDC.64 R8, c[0x0][0x3a0] ;  /* 0x0000e800ff087b82 */ /* 0x000e240000000a00 */
[----:B0-----:R-:W2:Y:S04]  /*0760*/  LDG.E.64 R14, desc[UR12][R8.64] ;  /* 0x0000000c080e7981 */ /* 0x001ea8000c1e1b00 */
[----:B------:R-:W3:Y:S04]  /*0770*/  LDG.E.64 R10, desc[UR12][R8.64+0x10] ;  /* 0x0000100c080a7981 */ /* 0x000ee8000c1e1b00 */
[----:B------:R-:W4:Y:S01]  /*0780*/  LDG.E.64 R12, desc[UR12][R8.64+0x8] ;  /* 0x0000080c080c7981 */ /* 0x000f22000c1e1b00 */
[----:B------:R0:W1:Y:S03]  /*0790*/  I2F.S64 R6, R6 ;  /* 0x0000000600067312 */ /* 0x0000660000301400 */
[----:B------:R-:W5:Y:S04]  /*07a0*/  LDG.E R0, desc[UR12][R8.64+0x20] ;  /* 0x0000200c08007981 */ /* 0x000f68000c1e1900 */
[----:B------:R-:W5:Y:S04]  /*07b0*/  LDG.E.64 R2, desc[UR12][R8.64+0x28] ;  /* 0x0000280c08027981 */ /* 0x000f68000c1e1b00 */
[----:B------:R1:W5:Y:S01]  /*07c0*/  LDG.E.64 R4, desc[UR12][R8.64+0x18] ;  /* 0x0000180c08047981 */ /* 0x000362000c1e1b00 */
[----:B0-----:R-:W-:-:S02]  /*07d0*/  IMAD.MOV.U32 R7, RZ, RZ, RZ ;  /* 0x000000ffff077224 */ /* 0x001fc400078e00ff */
[----:B-1----:R-:W-:Y:S01]  /*07e0*/  IMAD.MOV.U32 R9, RZ, RZ, 0x2f800000 ;  /* 0x2f800000ff097424 */ /* 0x002fe200078e00ff */
[----:B--2---:R-:W-:Y:S02]  /*07f0*/  R2UR UR4, R15 ;  /* 0x000000000f0472ca */ /* 0x004fe400000e0000 */
[----:B------:R-:W-:Y:S02]  /*0800*/  R2UR UR9, R14 ;  /* 0x000000000e0972ca */ /* 0x000fe400000e0000 */
[----:B---3--:R-:W-:Y:S01]  /*0810*/  R2UR UR8, R11 ;  /* 0x000000000b0872ca */ /* 0x008fe200000e0000 */
[----:B------:R-:W-:Y:S01]  /*0820*/  IMAD.U32 R11, RZ, RZ, UR17 ;  /* 0x00000011ff0b7e24 */ /* 0x000fe2000f8e00ff */
[----:B------:R-:W-:-:S07]  /*0830*/  R2UR UR7, R10 ;  /* 0x000000000a0772ca */ /* 0x000fce00000e0000 */
[----:B------:R-:W-:Y:S02]  /*0840*/  USHF.R.U32.HI UR5, URZ, 0x2, UR4 ;  /* 0x00000002ff057899 */ /* 0x000fe40008011604 */
[----:B------:R-:W-:Y:S02]  /*0850*/  UIADD3 UR21, UPT, UPT, UR9, 0x10974f, URZ ;  /* 0x0010974f09157890 */ /* 0x000fe4000fffe0ff */
[----:B------:R-:W-:Y:S02]  /*0860*/  ULOP3.LUT UR5, UR5, UR4, URZ, 0x3c, !UPT ;  /* 0x0000000405057292 */ /* 0x000fe4000f8e3cff */
[----:B------:R-:W-:Y:S02]  /*0870*/  USHF.L.U32 UR4, UR8, 0x4, URZ ;  /* 0x0000000408047899 */ /* 0x000fe400080006ff */
[----:B------:R-:W-:-:S04]  /*0880*/  USHF.L.U32 UR6, UR5, 0x1, URZ ;  /* 0x0000000105067899 */ /* 0x000fc800080006ff */
[----:B------:R-:W-:-:S03]  /*0890*/  ULOP3.LUT UR4, UR8, UR4, UR6, 0x96, !UPT ;  /* 0x0000000408047292 */ /* 0x000fc6000f8e9606 */
[----:B----4-:R-:W-:Y:S01]  /*08a0*/  R2UR UR6, R13 ;  /* 0x000000000d0672ca */ /* 0x010fe200000e0000 */
[----:B------:R-:W-:-:S04]  /*08b0*/  ULOP3.LUT UR10, UR4, UR5, URZ, 0x3c, !UPT ;  /* 0x00000005040a7292 */ /* 0x000fc8000f8e3cff */
[----:B------:R-:W-:-:S06]  /*08c0*/  UIADD3 UR4, UPT, UPT, UR9, 0x587c5, UR10 ;  /* 0x000587c509047890 */ /* 0x000fcc000fffe00a */
[----:B------:R-:W-:Y:S02]  /*08d0*/  I2FP.F32.U32 R8, UR4 ;  /* 0x0000000400087c45 */ /* 0x000fe40008201000 */
[----:B------:R-:W-:-:S03]  /*08e0*/  R2UR UR4, R12 ;  /* 0x000000000c0472ca */ /* 0x000fc600000e0000 */
[----:B------:R-:W-:-:S04]  /*08f0*/  FFMA R9, R8, R9, 1.1641532182693481445e-10 ;  /* 0x2f00000008097423 */ /* 0x000fc80000000009 */
[----:B------:R-:W-:-:S06]  /*0900*/  FMUL R9, R6, R9 ;  /* 0x0000000906097220 */ /* 0x000fcc0000400000 */
[----:B------:R-:W0:Y:S02]  /*0910*/  F2I.S64.TRUNC R8, R9 ;  /* 0x0000000900087311 */ /* 0x000e24000020d900 */
[----:B0-----:R-:W-:-:S04]  /*0920*/  ISETP.LT.U32.AND P0, PT, R8, UR16, PT ;  /* 0x0000001008007c0c */ /* 0x001fc8000bf01070 */
[----:B------:R-:W-:-:S13]  /*0930*/  ISETP.GT.AND.EX P0, PT, R11, R9, PT, P0 ;  /* 0x000000090b00720c */ /* 0x000fda0003f04300 */
[----:B------:R-:W-:Y:S05]  /*0940*/  @P0 BRA `(.L_x_50) ;  /* 0x0000000000b00947 */ /* 0x000fea0003800000 */
[----:B------:R-:W-:Y:S01]  /*0950*/  IMAD.U32 R7, RZ, RZ, UR25 ;  /* 0x00000019ff077e24 */ /* 0x000fe2000f8e00ff */
[----:B------:R-:W-:-:S04]  /*0960*/  ISETP.LT.U32.AND P0, PT, R8, UR34, PT ;  /* 0x0000002208007c0c */ /* 0x000fc8000bf01070 */
[----:B------:R-:W-:Y:S01]  /*0970*/  ISETP.GT.AND.EX P0, PT, R7, R9, PT, P0 ;  /* 0x000000090700720c */ /* 0x000fe20003f04300 */
[----:B------:R-:W-:-:S12]  /*0980*/  IMAD.MOV.U32 R7, RZ, RZ, 0x1 ;  /* 0x00000001ff077424 */ /* 0x000fd800078e00ff */
        /* <DEDUP_REMOVED lines=34> */
[----:B------:R-:W-:-:S12]  /*0bb0*/  IMAD.U32 R7, RZ, RZ, UR14 ;  /* 0x0000000eff077e24 */ /* 0x000fd8000f8e00ff */
[----:B------:R-:W-:Y:S01]  /*0bc0*/  @!P1 ISETP.LT.U32.AND P0, PT, R8, UR26, PT ;  /* 0x0000001a08009c0c */ /* 0x000fe2000bf01070 */
[----:B------:R-:W-:-:S03]  /*0bd0*/  @!P1 IMAD.MOV.U32 R8, RZ, RZ, 0x9 ;  /* 0x00000009ff089424 */ /* 0x000fc600078e00ff */
[----:B------:R-:W-:Y:S01]  /*0be0*/  @!P1 ISETP.GT.AND.EX P0, PT, R7, R9, PT, P0 ;  /* 0x000000090700920c */ /* 0x000fe20003f04300 */
[----:B------:R-:W-:-:S03]  /*0bf0*/  IMAD.MOV.U32 R7, RZ, RZ, 0x8 ;  /* 0x00000008ff077424 */ /* 0x000fc600078e00ff */
[----:B------:R-:W-:-:S09]  /*0c00*/  @!P1 SEL R7, R8, 0xa, P0 ;  /* 0x0000000a08079807 */ /* 0x000fd20000000000 */
.L_x_50:
[----:B------:R-:W-:Y:S01]  /*0c10*/  USHF.R.U32.HI UR5, URZ, 0x2, UR4 ;  /* 0x00000002ff057899 */ /* 0x000fe20008011604 */
[----:B------:R-:W-:Y:S02]  /*0c20*/  IMAD.MOV.U32 R9, RZ, RZ, 0x2f800000 ;  /* 0x2f800000ff097424 */ /* 0x000fe400078e00ff */
[----:B------:R-:W-:Y:S01]  /*0c30*/  IMAD.U32 R11, RZ, RZ, UR17 ;  /* 0x00000011ff0b7e24 */ /* 0x000fe2000f8e00ff */
[----:B------:R-:W-:Y:S01]  /*0c40*/  ULOP3.LUT UR5, UR5, UR4, URZ, 0x3c, !UPT ;  /* 0x0000000405057292 */ /* 0x000fe2000f8e3cff */
[----:B------:R-:W-:Y:S01]  /*0c50*/  IMAD.MOV.U32 R12, RZ, RZ, RZ ;  /* 0x000000ffff0c7224 */ /* 0x000fe200078e00ff */
[----:B------:R-:W-:Y:S02]  /*0c60*/  USHF.L.U32 UR4, UR10, 0x4, URZ ;  /* 0x000000040a047899 */ /* 0x000fe400080006ff */
[----:B------:R-:W-:-:S04]  /*0c70*/  USHF.L.U32 UR11, UR5, 0x1, URZ ;  /* 0x00000001050b7899 */ /* 0x000fc800080006ff */
[----:B------:R-:W-:-:S04]  /*0c80*/  ULOP3.LUT UR4, UR10, UR4, UR11, 0x96, !UPT ;  /* 0x000000040a047292 */ /* 0x000fc8000f8e960b */
[----:B------:R-:W-:-:S04]  /*0c90*/  ULOP3.LUT UR5, UR4, UR5, URZ, 0x3c, !UPT ;  /* 0x0000000504057292 */ /* 0x000fc8000f8e3cff */
[----:B------:R-:W-:-:S06]  /*0ca0*/  UIADD3 UR9, UPT, UPT, UR9, 0xb0f8a, UR5 ;  /* 0x000b0f8a09097890 */ /* 0x000fcc000fffe005 */
[----:B------:R-:W-:-:S05]  /*0cb0*/  I2FP.F32.U32 R8, UR9 ;  /* 0x0000000900087c45 */ /* 0x000fca0008201000 */
[----:B------:R-:W-:-:S04]  /*0cc0*/  FFMA R9, R8, R9, 1.1641532182693481445e-10 ;  /* 0x2f00000008097423 */ /* 0x000fc80000000009 */
[----:B------:R-:W-:-:S06]  /*0cd0*/  FMUL R9, R6, R9 ;  /* 0x0000000906097220 */ /* 0x000fcc0000400000 */
[----:B------:R-:W0:Y:S02]  /*0ce0*/  F2I.S64.TRUNC R8, R9 ;  /* 0x0000000900087311 */ /* 0x000e24000020d900 */
[----:B0-----:R-:W-:-:S04]  /*0cf0*/  ISETP.LT.U32.AND P0, PT, R8, UR16, PT ;  /* 0x0000001008007c0c */ /* 0x001fc8000bf01070 */
[----:B------:R-:W-:-:S13]  /*0d00*/  ISETP.GT.AND.EX P0, PT, R11, R9, PT, P0 ;  /* 0x000000090b00720c */ /* 0x000fda0003f04300 */
[----:B------:R-:W-:Y:S05]  /*0d10*/  @P0 BRA `(.L_x_51) ;  /* 0x0000000000b00947 */ /* 0x000fea0003800000 */
[----:B------:R-:W-:Y:S01]  /*0d20*/  IMAD.U32 R11, RZ, RZ, UR25 ;  /* 0x00000019ff0b7e24 */ /* 0x000fe2000f8e00ff */
[----:B------:R-:W-:Y:S01]  /*0d30*/  ISETP.LT.U32.AND P0, PT, R8, UR34, PT ;  /* 0x0000002208007c0c */ /* 0x000fe2000bf01070 */
[----:B------:R-:W-:-:S03]  /*0d40*/  IMAD.MOV.U32 R12, RZ, RZ, 0x1 ;  /* 0x00000001ff0c7424 */ /* 0x000fc600078e00ff */
        /* <DEDUP_REMOVED lines=35> */
[----:B------:R-:W-:Y:S01]  /*0f80*/  ISETP.GT.AND.EX P1, PT, R11, R9, PT, P1 ;  /* 0x000000090b00720c */ /* 0x000fe20003f24310 */
[----:B------:R-:W-:-:S12]  /*0f90*/  IMAD.U32 R11, RZ, RZ, UR14 ;  /* 0x0000000eff0b7e24 */ /* 0x000fd8000f8e00ff */
[----:B------:R-:W-:Y:S01]  /*0fa0*/  @!P1 ISETP.LT.U32.AND P0, PT, R8, UR26, PT ;  /* 0x0000001a08009c0c */ /* 0x000fe2000bf01070 */
[----:B------:R-:W-:-:S03]  /*0fb0*/  @!P1 IMAD.MOV.U32 R8, RZ, RZ, 0x9 ;  /* 0x00000009ff089424 */ /* 0x000fc600078e00ff */
[----:B------:R-:W-:-:S04]  /*0fc0*/  @!P1 ISETP.GT.AND.EX P0, PT, R11, R9, PT, P0 ;  /* 0x000000090b00920c */ /* 0x000fc80003f04300 */
[----:B------:R-:W-:-:S09]  /*0fd0*/  @!P1 SEL R12, R8, 0xa, P0 ;  /* 0x0000000a080c9807 */ /* 0x000fd20000000000 */
.L_x_51:
[----:B------:R-:W-:Y:S01]  /*0fe0*/  USHF.R.U32.HI UR4, URZ, 0x2, UR6 ;  /* 0x00000002ff047899 */ /* 0x000fe20008011606 */
[----:B------:R-:W-:-:S03]  /*0ff0*/  IMAD.MOV.U32 R9, RZ, RZ, 0x2f800000 ;  /* 0x2f800000ff097424 */ /* 0x000fc600078e00ff */
[----:B------:R-:W-:Y:S02]  /*1000*/  ULOP3.LUT UR4, UR4, UR6, URZ, 0x3c, !UPT ;  /* 0x0000000604047292 */ /* 0x000fe4000f8e3cff */
[----:B------:R-:W-:Y:S02]  /*1010*/  USHF.L.U32 UR6, UR5, 0x4, URZ ;  /* 0x0000000405067899 */ /* 0x000fe400080006ff */
[----:B------:R-:W-:-:S04]  /*1020*/  USHF.L.U32 UR9, UR4, 0x1, URZ ;  /* 0x0000000104097899 */ /* 0x000fc800080006ff */
[----:B------:R-:W-:-:S04]  /*1030*/  ULOP3.LUT UR6, UR5, UR6, UR9, 0x96, !UPT ;  /* 0x0000000605067292 */ /* 0x000fc8000f8e9609 */
[----:B------:R-:W-:-:S04]  /*1040*/  ULOP3.LUT UR6, UR6, UR4, URZ, 0x3c, !UPT ;  /* 0x0000000406067292 */ /* 0x000fc8000f8e3cff */
[----:B------:R-:W-:-:S06]  /*1050*/  UIADD3 UR4, UPT, UPT, UR21, UR6, URZ ;  /* 0x0000000615047290 */ /* 0x000fcc000fffe0ff */
[----:B------:R-:W-:Y:S01]  /*1060*/  I2FP.F32.U32 R8, UR4 ;  /* 0x0000000400087c45 */ /* 0x000fe20008201000 */
[----:B------:R-:W-:-:S04]  /*1070*/  UMOV UR4, URZ ;  /* 0x000000ff00047c82 */ /* 0x000fc80008000000 */
[----:B------:R-:W-:-:S04]  /*1080*/  FFMA R9, R8, R9, 1.1641532182693481445e-10 ;  /* 0x2f00000008097423 */ /* 0x000fc80000000009 */
[----:B------:R-:W-:-:S06]  /*1090*/  FMUL R9, R6, R9 ;  /* 0x0000000906097220 */ /* 0x000fcc0000400000 */
[----:B------:R-:W0:Y:S02]  /*10a0*/  F2I.S64.TRUNC R8, R9 ;  /* 0x0000000900087311 */ /* 0x000e24000020d900 */
[----:B0-----:R-:W-:Y:S02]  /*10b0*/  R2UR UR36, R8 ;  /* 0x00000000082472ca */ /* 0x001fe400000e0000 */
[----:B------:R-:W-:-:S11]  /*10c0*/  R2UR UR37, R9 ;  /* 0x00000000092572ca */ /* 0x000fd600000e0000 */
[----:B------:R-:W-:-:S04]  /*10d0*/  UISETP.GT.U32.AND UP0, UPT, UR16, UR36, UPT ;  /* 0x000000241000728c */ /* 0x000fc8000bf04070 */
[----:B------:R-:W-:-:S09]  /*10e0*/  UISETP.GT.AND.EX UP0, UPT, UR17, UR37, UPT, UP0 ;  /* 0x000000251100728c */ /* 0x000fd2000bf04300 */
[----:B------:R-:W-:Y:S05]  /*10f0*/  BRA.U UP0, `(.L_x_52) ;  /* 0x00000001008c7547 */ /* 0x000fea000b800000 */
[----:B------:R-:W-:Y:S01]  /*1100*/  UISETP.GT.U32.AND UP0, UPT, UR34, UR36, UPT ;  /* 0x000000242200728c */ /* 0x000fe2000bf04070 */
[----:B------:R-:W-:-:S03]  /*1110*/  UMOV UR4, 0x1 ;  /* 0x0000000100047882 */ /* 0x000fc60000000000 */
        /* <DEDUP_REMOVED lines=28> */
[----:B------:R-:W-:-:S11]  /*12e0*/  UISETP.GT.AND.EX UP1, UPT, UR15, UR37, UPT, UP1 ;  /* 0x000000250f00728c */ /* 0x000fd6000bf24310 */
[----:B------:R-:W-:Y:S01]  /*12f0*/  @!UP1 UISETP.GT.U32.AND UP0, UPT, UR26, UR36, UPT ;  /* 0x000000241a00928c */ /* 0x000fe2000bf04070 */
[----:B------:R-:W-:-:S03]  /*1300*/  @!UP1 UMOV UR9, 0x9 ;  /* 0x0000000900099882 */ /* 0x000fc60000000000 */
[----:B------:R-:W-:-:S04]  /*1310*/  @!UP1 UISETP.GT.AND.EX UP0, UPT, UR14, UR37, UPT, UP0 ;  /* 0x000000250e00928c */ /* 0x000fc8000bf04300 */
[----:B------:R-:W-:-:S12]  /*1320*/  @!UP1 USEL UR4, UR9, 0xa, UP0 ;  /* 0x0000000a09049887 */ /* 0x000fd80008000000 */
.L_x_52:
[----:B------:R-:W0:Y:S02]  /*1330*/  LDC.64 R10, c[0x0][0x388] ;  /* 0x0000e200ff0a7b82 */ /* 0x000e240000000a00 */
[----:B0-----:R-:W2:Y:S01]  /*1340*/  LDG.E R10, desc[UR12][R10.64] ;  /* 0x0000000c0a0a7981 */ /* 0x001ea2000c1e1900 */
[CC--:B------:R-:W-:Y:S02]  /*1350*/  VIMNMX.U32 R8, PT, PT, R12.reuse, R7.reuse, PT ;  /* 0x000000070c087248 */ /* 0x0c0fe40003fe0000 */
[----:B------:R-:W-:Y:S02]  /*1360*/  VIMNMX.U32 R7, PT, PT, R12, R7, !PT ;  /* 0x000000070c077248 */ /* 0x000fe40007fe0000 */
[C---:B------:R-:W-:Y:S02]  /*1370*/  VIMNMX.U32 R12, PT, PT, R8.reuse, UR4, !PT ;  /* 0x00000004080c7c48 */ /* 0x040fe4000ffe0000 */
[----:B------:R-:W-:Y:S02]  /*1380*/  VIMNMX.U32 R15, PT, PT, R8, UR4, PT ;  /* 0x00000004080f7c48 */ /* 0x000fe4000bfe0000 */
[----:B------:R-:W-:-:S02]  /*1390*/  VIMNMX.U32 R6, PT, PT, R7, R12, !PT ;  /* 0x0000000c07067248 */ /* 0x000fc40007fe0000 */
[----:B------:R-:W-:Y:S02]  /*13a0*/  VIMNMX.U32 R14, PT, PT, R7, R12, PT ;  /* 0x0000000c070e7248 */ /* 0x000fe40003fe0000 */
[----:B--2---:R-:W-:-:S13]  /*13b0*/  ISETP.GE.AND P0, PT, R10, 0x1, PT ;  /* 0x000000010a00780c */ /* 0x004fda0003f06270 */
[----:B------:R-:W-:Y:S05]  /*13c0*/  @!P0 BRA `(.L_x_53) ;  /* 0x0000000000488947 */ /* 0x000fea0003800000 */
[----:B------:R-:W0:Y:S01]  /*13d0*/  LDC.64 R8, c[0x0][0x380] ;  /* 0x0000e000ff087b82 */ /* 0x000e220000000a00 */
[----:B------:R-:W-:-:S07]  /*13e0*/  IMAD.MOV.U32 R7, RZ, RZ, RZ ;  /* 0x000000ffff077224 */ /* 0x000fce00078e00ff */
.L_x_56:
[----:B0-----:R-:W-:-:S05]  /*13f0*/  IMAD.WIDE.U32 R12, R7, 0x1c, R8 ;  /* 0x0000001c070c7825 */ /* 0x001fca00078e0008 */
[----:B------:R-:W2:Y:S02]  /*1400*/  LDG.E.U8 R11, desc[UR12][R12.64+0x18] ;  /* 0x0000180c0c0b7981 */ /* 0x000ea4000c1e1100 */
[----:B--2---:R-:W-:-:S13]  /*1410*/  ISETP.NE.AND P0, PT, R11, RZ, PT ;  /* 0x000000ff0b00720c */ /* 0x004fda0003f05270 */
[----:B------:R-:W-:Y:S05]  /*1420*/  @!P0 BRA `(.L_x_54) ;  /* 0x0000000000248947 */ /* 0x000fea0003800000 */
[----:B------:R-:W2:Y:S02]  /*1430*/  LDG.E R11, desc[UR12][R12.64] ;  /* 0x0000000c0c0b7981 */ /* 0x000ea4000c1e1900 */
[----:B--2---:R-:W-:-:S13]  /*1440*/  ISETP.NE.AND P0, PT, R11, R15, PT ;  /* 0x0000000f0b00720c */ /* 0x004fda0003f05270 */
[----:B------:R-:W-:Y:S05]  /*1450*/  @P0 BRA `(.L_x_54) ;  /* 0x0000000000180947 */ /* 0x000fea0003800000 */
[----:B------:R-:W2:Y:S02]  /*1460*/  LDG.E R11, desc[UR12][R12.64+0x4] ;  /* 0x0000040c0c0b7981 */ /* 0x000ea4000c1e1900 */
[----:B--2---:R-:W-:-:S13]  /*1470*/  ISETP.NE.AND P0, PT, R11, R14, PT ;  /* 0x0000000e0b00720c */ /* 0x004fda0003f05270 */
[----:B------:R-:W-:Y:S05]  /*1480*/  @P0 BRA `(.L_x_54) ;  /* 0x00000000000c0947 */ /* 0x000fea0003800000 */
[----:B------:R-:W2:Y:S02]  /*1490*/  LDG.E R13, desc[UR12][R12.64+0x8] ;  /* 0x0000080c0c0d7981 */ /* 0x000ea4000c1e1900 */
[----:B--2---:R-:W-:-:S13]  /*14a0*/  ISETP.NE.AND P0, PT, R13, R6, PT ;  /* 0x000000060d00720c */ /* 0x004fda0003f05270 */
[----:B------:R-:W-:Y:S05]  /*14b0*/  @!P0 BRA `(.L_x_55) ;  /* 0x0000000400548947 */ /* 0x000fea0003800000 */
.L_x_54:
[----:B------:R-:W-:-:S05]  /*14c0*/  VIADD R7, R7, 0x1 ;  /* 0x0000000107077836 */ /* 0x000fca0000000000 */
[----:B------:R-:W-:-:S13]  /*14d0*/  ISETP.GE.AND P0, PT, R7, R10, PT ;  /* 0x0000000a0700720c */ /* 0x000fda0003f06270 */
[----:B------:R-:W-:Y:S05]  /*14e0*/  @!P0 BRA `(.L_x_56) ;  /* 0xfffffffc00c08947 */ /* 0x000fea000383ffff */
.L_x_53:
[----:B------:R-:W-:-:S13]  /*14f0*/  ISETP.GT.AND P0, PT, R10, 0x3e7, PT ;  /* 0x000003e70a00780c */ /* 0x000fda0003f04270 */
[----:B------:R-:W-:Y:S05]  /*1500*/  @P0 BRA `(.L_x_55) ;  /* 0x0000000400400947 */ /* 0x000fea0003800000 */
[----:B------:R-:W-:Y:S01]  /*1510*/  IADD3 R8, PT, PT, R6, R14, R15 ;  /* 0x0000000e06087210 */ /* 0x000fe20007ffe00f */
[----:B------:R-:W-:Y:S01]  /*1520*/  IMAD.MOV.U32 R7, RZ, RZ, RZ ;  /* 0x000000ffff077224 */ /* 0x000fe200078e00ff */
[----:B------:R-:W-:Y:S01]  /*1530*/  UMOV UR4, UR10 ;  /* 0x0000000a00047c82 */ /* 0x000fe20008000000 */
[----:B------:R-:W-:Y:S01]  /*1540*/  UMOV UR9, UR7 ;  /* 0x0000000700097c82 */ /* 0x000fe20008000000 */
[----:B------:R-:W-:-:S05]  /*1550*/  UMOV UR11, UR8 ;  /* 0x00000008000b7c82 */ /* 0x000fca0008000000 */
.L_x_57:
[----:B------:R-:W-:Y:S01]  /*1560*/  USHF.R.U32.HI UR7, URZ, 0x2, UR9 ;  /* 0x00000002ff077899 */ /* 0x000fe20008011609 */
[C---:B------:R-:W-:Y:S01]  /*1570*/  ISETP.GE.U32.AND P0, PT, R7.reuse, 0x63, PT ;  /* 0x000000630700780c */ /* 0x040fe20003f06070 */
[----:B------:R-:W-:Y:S01]  /*1580*/  USHF.L.U32 UR8, UR6, 0x4, URZ ;  /* 0x0000000406087899 */ /* 0x000fe200080006ff */
[----:B------:R-:W-:Y:S01]  /*1590*/  VIADD R7, R7, 0x1 ;  /* 0x0000000107077836 */ /* 0x000fe20000000000 */
[----:B------:R-:W-:Y:S02]  /*15a0*/  ULOP3.LUT UR7, UR7, UR9, URZ, 0x3c, !UPT ;  /* 0x0000000907077292 */ /* 0x000fe4000f8e3cff */
[----:B------:R-:W-:Y:S02]  /*15b0*/  USHF.R.U32.HI UR10, URZ, 0x2, UR11 ;  /* 0x00000002ff0a7899 */ /* 0x000fe4000801160b */
[----:B------:R-:W-:Y:S02]  /*15c0*/  USHF.L.U32 UR9, UR7, 0x1, URZ ;  /* 0x0000000107097899 */ /* 0x000fe400080006ff */
[----:B------:R-:W-:-:S02]  /*15d0*/  ULOP3.LUT UR10, UR10, UR11, URZ, 0x3c, !UPT ;  /* 0x0000000b0a0a7292 */ /* 0x000fc4000f8e3cff */
[----:B------:R-:W-:Y:S02]  /*15e0*/  ULOP3.LUT UR8, UR6, UR8, UR9, 0x96, !UPT ;  /* 0x0000000806087292 */ /* 0x000fe4000f8e9609 */
[----:B------:R-:W-:Y:S02]  /*15f0*/  USHF.R.U32.HI UR9, URZ, 0x2, UR4 ;  /* 0x00000002ff097899 */ /* 0x000fe40008011604 */
[----:B------:R-:W-:Y:S02]  /*1600*/  ULOP3.LUT UR14, UR8, UR7, URZ, 0x3c, !UPT ;  /* 0x00000007080e7292 */ /* 0x000fe4000f8e3cff */
[----:B------:R-:W-:Y:S02]  /*1610*/  USHF.L.U32 UR8, UR10, 0x1, URZ ;  /* 0x000000010a087899 */ /* 0x000fe400080006ff */
[----:B------:R-:W-:Y:S02]  /*1620*/  USHF.L.U32 UR7, UR14, 0x4, URZ ;  /* 0x000000040e077899 */ /* 0x000fe400080006ff */
[----:B------:R-:W-:-:S02]  /*1630*/  ULOP3.LUT UR16, UR9, UR4, URZ, 0x3c, !UPT ;  /* 0x0000000409107292 */ /* 0x000fc4000f8e3cff */
[----:B------:R-:W-:Y:S02]  /*1640*/  ULOP3.LUT UR7, UR14, UR7, UR8, 0x96, !UPT ;  /* 0x000000070e077292 */ /* 0x000fe4000f8e9608 */
[----:B------:R-:W-:Y:S02]  /*1650*/  USHF.L.U32 UR11, UR16, 0x1, URZ ;  /* 0x00000001100b7899 */ /* 0x000fe400080006ff */
[----:B------:R-:W-:Y:S02]  /*1660*/  ULOP3.LUT UR15, UR7, UR10, URZ, 0x3c, !UPT ;  /* 0x0000000a070f7292 */ /* 0x000fe4000f8e3cff */
[----:B------:R-:W-:Y:S02]  /*1670*/  UIADD3 UR4, UPT, UPT, UR21, 0x587c5, UR14 ;  /* 0x000587c515047890 */ /* 0x000fe4000fffe00e */
[----:B------:R-:W-:Y:S02]  /*1680*/  USHF.L.U32 UR10, UR15, 0x4, URZ ;  /* 0x000000040f0a7899 */ /* 0x000fe400080006ff */
[----:B------:R-:W-:-:S02]  /*1690*/  UIADD3 UR7, UPT, UPT, UR21, 0xb0f8a, UR15 ;  /* 0x000b0f8a15077890 */ /* 0x000fc4000fffe00f */
[----:B------:R-:W-:Y:S02]  /*16a0*/  ULOP3.LUT UR17, UR15, UR10, UR11, 0x96, !UPT ;  /* 0x0000000a0f117292 */ /* 0x000fe4000f8e960b */
[----:B------:R-:W-:Y:S02]  /*16b0*/  UIMAD.WIDE.U32 UR8, UR4, -0x45d1745d, URZ ;  /* 0xba2e8ba3040878a5 */ /* 0x000fe4000f8e00ff */
[----:B------:R-:W-:Y:S02]  /*16c0*/  UIMAD.WIDE.U32 UR10, UR7, -0x45d1745d, URZ ;  /* 0xba2e8ba3070a78a5 */ /* 0x000fe4000f8e00ff */
[----:B------:R-:W-:Y:S02]  /*16d0*/  UIADD3 UR21, UPT, UPT, UR21, 0x10974f, URZ ;  /* 0x0010974f15157890 */ /* 0x000fe4000fffe0ff */
[----:B------:R-:W-:Y:S02]  /*16e0*/  ULOP3.LUT UR17, UR17, UR16, URZ, 0x3c, !UPT ;  /* 0x0000001011117292 */ /* 0x000fe4000f8e3cff */
[----:B------:R-:W-:-:S02]  /*16f0*/  USHF.R.U32.HI UR9, URZ, 0x3, UR9 ;  /* 0x00000003ff097899 */ /* 0x000fc40008011609 */
[----:B------:R-:W-:Y:S02]  /*1700*/  UIADD3 UR16, UPT, UPT, UR17, UR21, URZ ;  /* 0x0000001511107290 */ /* 0x000fe4000fffe0ff */
[----:B------:R-:W-:Y:S02]  /*1710*/  USHF.R.U32.HI UR11, URZ, 0x3, UR11 ;  /* 0x00000003ff0b7899 */ /* 0x000fe4000801160b */
[----:B------:R-:W-:Y:S02]  /*1720*/  UIMAD UR4, UR9, -0xb, UR4 ;  /* 0xfffffff5090478a4 */ /* 0x000fe4000f8e0204 */
[----:B------:R-:W-:Y:S02]  /*1730*/  UIMAD.WIDE.U32 UR8, UR16, -0x45d1745d, URZ ;  /* 0xba2e8ba3100878a5 */ /* 0x000fe4000f8e00ff */
[----:B------:R-:W-:Y:S02]  /*1740*/  UIMAD UR11, UR11, -0xb, UR7 ;  /* 0xfffffff50b0b78a4 */ /* 0x000fe4000f8e0207 */
[----:B------:R-:W-:-:S02]  /*1750*/  USHF.R.U32.HI UR9, URZ, 0x3, UR9 ;  /* 0x00000003ff097899 */ /* 0x000fc40008011609 */
[----:B------:R-:W-:Y:S02]  /*1760*/  UISETP.LT.U32.AND UP0, UPT, UR4, UR11, UPT ;  /* 0x0000000b0400728c */ /* 0x000fe4000bf01070 */
[----:B------:R-:W-:Y:S02]  /*1770*/  UIMAD UR9, UR9, -0xb, UR16 ;  /* 0xfffffff5090978a4 */ /* 0x000fe4000f8e0210 */
[----:B------:R-:W-:Y:S02]  /*1780*/  USEL UR7, UR4, UR11, UP0 ;  /* 0x0000000b04077287 */ /* 0x000fe40008000000 */
[----:B------:R-:W-:Y:S02]  /*1790*/  UISETP.LT.U32.AND UP0, UPT, UR4, UR11, UPT ;  /* 0x0000000b0400728c */ /* 0x000fe4000bf01070 */
[----:B------:R-:W-:Y:S02]  /*17a0*/  UISETP.LT.U32.AND UP1, UPT, UR9, UR7, UPT ;  /* 0x000000070900728c */ /* 0x000fe4000bf21070 */
[----:B------:R-:W-:-:S02]  /*17b0*/  USEL UR4, UR4, UR11, !UP0 ;  /* 0x0000000b04047287 */ /* 0x000fc4000c000000 */
[----:B------:R-:W-:Y:S02]  /*17c0*/  USEL UR8, UR9, UR7, !UP1 ;  /* 0x0000000709087287 */ /* 0x000fe4000c800000 */
[----:B------:R-:W-:Y:S02]  /*17d0*/  UISETP.LT.U32.AND UP0, UPT, UR9, UR7, UPT ;  /* 0x000000070900728c */ /* 0x000fe4000bf01070 */
[----:B------:R-:W-:Y:S02]  /*17e0*/  UISETP.LT.U32.AND UP1, UPT, UR4, UR8, UPT ;  /* 0x000000080400728c */ /* 0x000fe4000bf21070 */
[----:B------:R-:W-:Y:S02]  /*17f0*/  UISETP.LT.U32.AND UP2, UPT, UR4, UR8, UPT ;  /* 0x000000080400728c */ /* 0x000fe4000bf41070 */
[----:B------:R-:W-:Y:S02]  /*1800*/  USEL UR16, UR9, UR7, UP0 ;  /* 0x0000000709107287 */ /* 0x000fe40008000000 */
[----:B------:R-:W-:-:S02]  /*1810*/  USEL UR19, UR4, UR8, !UP1 ;  /* 0x0000000804137287 */ /* 0x000fc4000c800000 */
[----:B------:R-:W-:Y:S01]  /*1820*/  USEL UR18, UR4, UR8, UP2 ;  /* 0x0000000804127287 */ /* 0x000fe20009000000 */
[----:B------:R-:W-:Y:S01]  /*1830*/  UMOV UR9, UR5 ;  /* 0x0000000500097c82 */ /* 0x000fe20008000000 */
[----:B------:R-:W-:Y:S02]  /*1840*/  UMOV UR11, UR6 ;  /* 0x00000006000b7c82 */ /* 0x000fe40008000000 */
[----:B------:R-:W-:Y:S01]  /*1850*/  UIADD3 UR4, UPT, UPT, UR19, UR18, UR16 ;  /* 0x0000001213047290 */ /* 0x000fe2000fffe010 */
[----:B------:R-:W-:Y:S01]  /*1860*/  UMOV UR8, UR6 ;  /* 0x0000000600087c82 */ /* 0x000fe20008000000 */
[----:B------:R-:W-:Y:S01]  /*1870*/  UMOV UR7, UR5 ;  /* 0x0000000500077c82 */ /* 0x000fe20008000000 */
[----:B------:R-:W-:Y:S01]  /*1880*/  UMOV UR10, UR14 ;  /* 0x0000000e000a7c82 */ /* 0x000fe20008000000 */
[----:B------:R-:W-:Y:S02]  /*1890*/  UMOV UR5, UR15 ;  /* 0x0000000f00057c82 */ /* 0x000fe40008000000 */
[C---:B------:R-:W-:Y:S01]  /*18a0*/  ISETP.LT.U32.AND P2, PT, R8.reuse, UR4, PT ;  /* 0x0000000408007c0c */ /* 0x040fe2000bf41070 */
[----:B------:R-:W-:Y:S01]  /*18b0*/  UMOV UR6, UR17 ;  /* 0x0000001100067c82 */ /* 0x000fe20008000000 */
[----:B------:R-:W-:Y:S01]  /*18c0*/  ISETP.LT.U32.AND P1, PT, R8, UR4, PT ;  /* 0x0000000408007c0c */ /* 0x000fe2000bf21070 */
[----:B------:R-:W-:-:S10]  /*18d0*/  UMOV UR4, UR14 ;  /* 0x0000000e00047c82 */ /* 0x000fd40008000000 */
[----:B------:R-:W-:Y:S05]  /*18e0*/  @!P0 BRA P2, `(.L_x_57) ;  /* 0xfffffffc001c8947 */ /* 0x000fea000103ffff */
[----:B------:R-:W-:Y:S05]  /*18f0*/  @P1 BRA `(.L_x_55) ;  /* 0x0000000000441947 */ /* 0x000fea0003800000 */
[----:B------:R-:W0:Y:S01]  /*1900*/  LDC.64 R12, c[0x0][0x380] ;  /* 0x0000e000ff0c7b82 */ /* 0x000e220000000a00 */
[----:B------:R-:W-:Y:S02]  /*1910*/  IMAD.U32 R17, RZ, RZ, UR18 ;  /* 0x00000012ff117e24 */ /* 0x000fe4000f8e00ff */
[----:B------:R-:W-:-:S05]  /*1920*/  IMAD.U32 R19, RZ, RZ, UR19 ;  /* 0x00000013ff137e24 */ /* 0x000fca000f8e00ff */
[----:B------:R-:W1:Y:S01]  /*1930*/  LDC.64 R8, c[0x0][0x388] ;  /* 0x0000e200ff087b82 */ /* 0x000e620000000a00 */
[----:B0-----:R-:W-:-:S04]  /*1940*/  IMAD.WIDE R10, R10, 0x1c, R12 ;  /* 0x0000001c0a0a7825 */ /* 0x001fc800078e020c */
[----:B------:R-:W-:Y:S01]  /*1950*/  IMAD.MOV.U32 R12, RZ, RZ, 0x1 ;  /* 0x00000001ff0c7424 */ /* 0x000fe200078e00ff */
[----:B------:R0:W-:Y:S01]  /*1960*/  STG.E desc[UR12][R10.64], R15 ;  /* 0x0000000f0a007986 */ /* 0x0001e2000c10190c */
[----:B------:R-:W-:-:S03]  /*1970*/  IMAD.U32 R13, RZ, RZ, UR16 ;  /* 0x00000010ff0d7e24 */ /* 0x000fc6000f8e00ff */
[----:B------:R0:W-:Y:S04]  /*1980*/  STG.E desc[UR12][R10.64+0x4], R14 ;  /* 0x0000040e0a007986 */ /* 0x0001e8000c10190c */
[----:B------:R0:W-:Y:S04]  /*1990*/  STG.E desc[UR12][R10.64+0x8], R6 ;  /* 0x000008060a007986 */ /* 0x0001e8000c10190c */
[----:B------:R0:W-:Y:S04]  /*19a0*/  STG.E desc[UR12][R10.64+0xc], R13 ;  /* 0x00000c0d0a007986 */ /* 0x0001e8000c10190c */
[----:B------:R0:W-:Y:S04]  /*19b0*/  STG.E desc[UR12][R10.64+0x10], R17 ;  /* 0x000010110a007986 */ /* 0x0001e8000c10190c */
[----:B------:R0:W-:Y:S04]  /*19c0*/  STG.E desc[UR12][R10.64+0x14], R19 ;  /* 0x000014130a007986 */ /* 0x0001e8000c10190c */
[----:B------:R0:W-:Y:S04]  /*19d0*/  STG.E.U8 desc[UR12][R10.64+0x18], R12 ;  /* 0x0000180c0a007986 */ /* 0x0001e8000c10110c */
[----:B-1----:R-:W2:Y:S02]  /*19e0*/  LDG.E R7, desc[UR12][R8.64] ;  /* 0x0000000c08077981 */ /* 0x002ea4000c1e1900 */
[----:B--2---:R-:W-:-:S05]  /*19f0*/  VIADD R7, R7, 0x1 ;  /* 0x0000000107077836 */ /* 0x004fca0000000000 */
[----:B------:R0:W-:Y:S02]  /*1a00*/  STG.E desc[UR12][R8.64], R7 ;  /* 0x0000000708007986 */ /* 0x0001e4000c10190c */
.L_x_55:
[----:B0-----:R-:W0:Y:S01]  /*1a10*/  LDC.64 R6, c[0x0][0x3a0] ;  /* 0x0000e800ff067b82 */ /* 0x001e220000000a00 */
[----:B------:R-:W-:Y:S02]  /*1a20*/  IMAD.U32 R8, RZ, RZ, UR21 ;  /* 0x00000015ff087e24 */ /* 0x000fe4000f8e00ff */
[----:B------:R-:W-:Y:S02]  /*1a30*/  IMAD.U32 R9, RZ, RZ, UR7 ;  /* 0x00000007ff097e24 */ /* 0x000fe4000f8e00ff */
[----:B------:R-:W-:Y:S02]  /*1a40*/  IMAD.U32 R10, RZ, RZ, UR8 ;  /* 0x00000008ff0a7e24 */ /* 0x000fe4000f8e00ff */
[----:B------:R-:W-:Y:S02]  /*1a50*/  IMAD.U32 R11, RZ, RZ, UR10 ;  /* 0x0000000aff0b7e24 */ /* 0x000fe4000f8e00ff */
[----:B------:R-:W-:Y:S02]  /*1a60*/  IMAD.U32 R12, RZ, RZ, UR5 ;  /* 0x00000005ff0c7e24 */ /* 0x000fe4000f8e00ff */
[----:B------:R-:W-:Y:S01]  /*1a70*/  IMAD.U32 R13, RZ, RZ, UR6 ;  /* 0x00000006ff0d7e24 */ /* 0x000fe2000f8e00ff */
[----:B0-----:R-:W-:Y:S04]  /*1a80*/  STG.E.64 desc[UR12][R6.64], R8 ;  /* 0x0000000806007986 */ /* 0x001fe8000c101b0c */
[----:B------:R-:W-:Y:S04]  /*1a90*/  STG.E.64 desc[UR12][R6.64+0x8], R10 ;  /* 0x0000080a06007986 */ /* 0x000fe8000c101b0c */
[----:B------:R-:W-:Y:S04]  /*1aa0*/  STG.E.64 desc[UR12][R6.64+0x10], R12 ;  /* 0x0000100c06007986 */ /* 0x000fe8000c101b0c */
[----:B-----5:R-:W-:Y:S04]  /*1ab0*/  STG.E.64 desc[UR12][R6.64+0x18], R4 ;  /* 0x0000180406007986 */ /* 0x020fe8000c101b0c */
[----:B------:R-:W-:Y:S04]  /*1ac0*/  STG.E.64 desc[UR12][R6.64+0x28], R2 ;  /* 0x0000280206007986 */ /* 0x000fe8000c101b0c */
[----:B------:R-:W-:Y:S01]  /*1ad0*/  STG.E desc[UR12][R6.64+0x20], R0 ;  /* 0x0000200006007986 */ /* 0x000fe2000c10190c */
[----:B------:R-:W-:Y:S05]  /*1ae0*/  EXIT ;  /* 0x000000000000794d */ /* 0x000fea0003800000 */
.L_x_58:
        /* <DEDUP_REMOVED lines=9> */
.L_x_79:


//--------------------- .text._Z22count_global_chemicalsPiS_ --------------------------
	.section	.text._Z22count_global_chemicalsPiS_,"ax",@progbits
	.align	128
        .global         _Z22count_global_chemicalsPiS_
        .type           _Z22count_global_chemicalsPiS_,@function
        .size           _Z22count_global_chemicalsPiS_,(.L_x_80 - _Z22count_global_chemicalsPiS_)
        .other          _Z22count_global_chemicalsPiS_,@"STO_CUDA_ENTRY STV_DEFAULT"
_Z22count_global_chemicalsPiS_:
.text._Z22count_global_chemicalsPiS_:
        /* <DEDUP_REMOVED lines=14> */
[----:B------:R-:W-:-:S04]  /*00e0*/  IMAD R0, R5, 0x19, R0 ;  /* 0x0000001905007824 */ /* 0x000fc800078e0200 */
[----:B------:R-:W-:-:S04]  /*00f0*/  IMAD R5, R0, 0xb, RZ ;  /* 0x0000000b00057824 */ /* 0x000fc800078e02ff */
[----:B0-----:R-:W-:-:S05]  /*0100*/  IMAD.WIDE R2, R5, 0x4, R2 ;  /* 0x0000000405027825 */ /* 0x001fca00078e0202 */
[----:B-1----:R-:W2:Y:S01]  /*0110*/  LDG.E R0, desc[UR6][R2.64] ;  /* 0x0000000602007981 */ /* 0x002ea2000c1e1900 */
[----:B------:R-:W0:Y:S01]  /*0120*/  LDC.64 R6, c[0x0][0x388] ;  /* 0x0000e200ff067b82 */ /* 0x000e220000000a00 */
[----:B------:R-:W-:Y:S01]  /*0130*/  VOTEU.ANY UR4, UPT, PT ;  /* 0x0000000000047886 */ /* 0x000fe200038e0100 */
[----:B------:R-:W1:Y:S01]  /*0140*/  S2R R4, SR_LANEID ;  /* 0x0000000000047919 */ /* 0x000e620000000000 */
[----:B------:R-:W-:-:S06]  /*0150*/  UFLO.U32 UR4, UR4 ;  /* 0x00000004000472bd */ /* 0x000fcc00080e0000 */
[----:B-1----:R-:W-:Y:S01]  /*0160*/  ISETP.EQ.U32.AND P0, PT, R4, UR4, PT ;  /* 0x0000000404007c0c */ /* 0x002fe2000bf02070 */
[----:B--2---:R-:W1:Y:S02]  /*0170*/  REDUX.SUM UR5, R0 ;  /* 0x00000000000573c4 */ /* 0x004e64000000c000 */
[----:B-1----:R-:W-:Y:S02]  /*0180*/  MOV R9, UR5 ;  /* 0x0000000500097c02 */ /* 0x002fe40008000f00 */
[----:B------:R-:W1:Y:S08]  /*0190*/  LDCU.64 UR4, c[0x0][0x388] ;  /* 0x00007100ff0477ac */ /* 0x000e700008000a00 */
[----:B0-----:R0:W-:Y:S04]  /*01a0*/  @P0 REDG.E.ADD.STRONG.GPU desc[UR6][R6.64], R9 ;  /* 0x000000090600098e */ /* 0x0011e8000c12e106 */
[----:B------:R-:W2:Y:S01]  /*01b0*/  LDG.E R8, desc[UR6][R2.64+0x4] ;  /* 0x0000040602087981 */ /* 0x000ea2000c1e1900 */
[----:B-1----:R-:W-:-:S04]  /*01c0*/  UIADD3 UR4, UP0, UPT, UR4, 0x4, URZ ;  /* 0x0000000404047890 */ /* 0x002fc8000ff1e0ff */
[----:B------:R-:W-:Y:S02]  /*01d0*/  UIADD3.X UR5, UPT, UPT, URZ, UR5, URZ, UP0, !UPT ;  /* 0x00000005ff057290 */ /* 0x000fe400087fe4ff */
[----:B------:R-:W-:-:S04]  /*01e0*/  IMAD.U32 R4, RZ, RZ, UR4 ;  /* 0x00000004ff047e24 */ /* 0x000fc8000f8e00ff */
[----:B------:R-:W-:Y:S01]  /*01f0*/  MOV R5, UR5 ;  /* 0x0000000500057c02 */ /* 0x000fe20008000f00 */
[----:B--2---:R-:W1:Y:S02]  /*0200*/  REDUX.SUM UR8, R8 ;  /* 0x00000000080873c4 */ /* 0x004e64000000c000 */
[----:B-1----:R-:W-:-:S05]  /*0210*/  IMAD.U32 R11, RZ, RZ, UR8 ;  /* 0x00000008ff0b7e24 */ /* 0x002fca000f8e00ff */
[----:B------:R1:W-:Y:S04]  /*0220*/  @P0 REDG.E.ADD.STRONG.GPU desc[UR6][R4.64], R11 ;  /* 0x0000000b0400098e */ /* 0x0003e8000c12e106 */
[----:B------:R-:W2:Y:S02]  /*0230*/  LDG.E R0, desc[UR6][R2.64+0x8] ;  /* 0x0000080602007981 */ /* 0x000ea4000c1e1900 */
[----:B--2---:R-:W0:Y:S02]  /*0240*/  REDUX.SUM UR4, R0 ;  /* 0x00000000000473c4 */ /* 0x004e24000000c000 */
[----:B0-----:R-:W-:-:S05]  /*0250*/  MOV R9, UR4 ;  /* 0x0000000400097c02 */ /* 0x001fca0008000f00 */
[----:B------:R0:W-:Y:S04]  /*0260*/  @P0 REDG.E.ADD.STRONG.GPU desc[UR6][R4.64+0x4], R9 ;  /* 0x000004090400098e */ /* 0x0001e8000c12e106 */
[----:B------:R-:W2:Y:S02]  /*0270*/  LDG.E R6, desc[UR6][R2.64+0xc] ;  /* 0x00000c0602067981 */ /* 0x000ea4000c1e1900 */
[----:B--2---:R-:W2:Y:S02]  /*0280*/  REDUX.SUM UR4, R6 ;  /* 0x00000000060473c4 */ /* 0x004ea4000000c000 */
[----:B--2---:R-:W-:-:S05]  /*0290*/  IMAD.U32 R13, RZ, RZ, UR4 ;  /* 0x00000004ff0d7e24 */ /* 0x004fca000f8e00ff */
[----:B------:R2:W-:Y:S04]  /*02a0*/  @P0 REDG.E.ADD.STRONG.GPU desc[UR6][R4.64+0x8], R13 ;  /* 0x0000080d0400098e */ /* 0x0005e8000c12e106 */
[----:B------:R-:W3:Y:S02]  /*02b0*/  LDG.E R7, desc[UR6][R2.64+0x10] ;  /* 0x0000100602077981 */ /* 0x000ee4000c1e1900 */
[----:B---3--:R-:W1:Y:S02]  /*02c0*/  REDUX.SUM UR4, R7 ;  /* 0x00000000070473c4 */ /* 0x008e64000000c000 */
[----:B-1----:R-:W-:-:S05]  /*02d0*/  MOV R11, UR4 ;  /* 0x00000004000b7c02 */ /* 0x002fca0008000f00 */
[----:B------:R1:W-:Y:S04]  /*02e0*/  @P0 REDG.E.ADD.STRONG.GPU desc[UR6][R4.64+0xc], R11 ;  /* 0x00000c0b0400098e */ /* 0x0003e8000c12e106 */
[----:B------:R-:W3:Y:S02]  /*02f0*/  LDG.E R0, desc[UR6][R2.64+0x14] ;  /* 0x0000140602007981 */ /* 0x000ee4000c1e1900 */
[----:B---3--:R-:W0:Y:S02]  /*0300*/  REDUX.SUM UR4, R0 ;  /* 0x00000000000473c4 */ /* 0x008e24000000c000 */
[----:B0-----:R-:W-:-:S05]  /*0310*/  IMAD.U32 R9, RZ, RZ, UR4 ;  /* 0x00000004ff097e24 */ /* 0x001fca000f8e00ff */
[----:B------:R0:W-:Y:S04]  /*0320*/  @P0 REDG.E.ADD.STRONG.GPU desc[UR6][R4.64+0x10], R9 ;  /* 0x000010090400098e */ /* 0x0001e8000c12e106 */
[----:B------:R-:W3:Y:S02]  /*0330*/  LDG.E R6, desc[UR6][R2.64+0x18] ;  /* 0x0000180602067981 */ /* 0x000ee4000c1e1900 */
[----:B---3--:R-:W2:Y:S02]  /*0340*/  REDUX.SUM UR4, R6 ;  /* 0x00000000060473c4 */ /* 0x008ea4000000c000 */
[----:B--2---:R-:W-:-:S05]  /*0350*/  MOV R13, UR4 ;  /* 0x00000004000d7c02 */ /* 0x004fca0008000f00 */
        /* <DEDUP_REMOVED lines=8> */
[----:B------:R-:W-:Y:S04]  /*03e0*/  @P0 REDG.E.ADD.STRONG.GPU desc[UR6][R4.64+0x1c], R9 ;  /* 0x00001c090400098e */ /* 0x000fe8000c12e106 */
[----:B------:R-:W3:Y:S02]  /*03f0*/  LDG.E R6, desc[UR6][R2.64+0x24] ;  /* 0x0000240602067981 */ /* 0x000ee4000c1e1900 */
[----:B---3--:R-:W2:Y:S02]  /*0400*/  REDUX.SUM UR4, R6 ;  /* 0x00000000060473c4 */ /* 0x008ea4000000c000 */
[----:B--2---:R-:W-:-:S05]  /*0410*/  MOV R13, UR4 ;  /* 0x00000004000d7c02 */ /* 0x004fca0008000f00 */
[----:B------:R-:W-:Y:S04]  /*0420*/  @P0 REDG.E.ADD.STRONG.GPU desc[UR6][R4.64+0x20], R13 ;  /* 0x0000200d0400098e */ /* 0x000fe8000c12e106 */
[----:B------:R-:W2:Y:S02]  /*0430*/  LDG.E R7, desc[UR6][R2.64+0x28] ;  /* 0x0000280602077981 */ /* 0x000ea4000c1e1900 */
[----:B--2---:R-:W1:Y:S02]  /*0440*/  REDUX.SUM UR4, R7 ;  /* 0x00000000070473c4 */ /* 0x004e64000000c000 */
[----:B-1----:R-:W-:-:S05]  /*0450*/  MOV R11, UR4 ;  /* 0x00000004000b7c02 */ /* 0x002fca0008000f00 */
[----:B------:R-:W-:Y:S01]  /*0460*/  @P0 REDG.E.ADD.STRONG.GPU desc[UR6][R4.64+0x24], R11 ;  /* 0x0000240b0400098e */ /* 0x000fe2000c12e106 */
[----:B------:R-:W-:Y:S05]  /*0470*/  EXIT ;  /* 0x000000000000794d */ /* 0x000fea0003800000 */
.L_x_59:
        /* <DEDUP_REMOVED lines=16> */
.L_x_80:


//--------------------- .text._Z15apply_reactionsPiP4RuleiPfP17curandStateXORWOW --------------------------
	.section	.text._Z15apply_reactionsPiP4RuleiPfP17curandStateXORWOW,"ax",@progbits
	.align	128
        .global         _Z15apply_reactionsPiP4RuleiPfP17curandStateXORWOW
        .type           _Z15apply_reactionsPiP4RuleiPfP17curandStateXORWOW,@function
        .size           _Z15apply_reactionsPiP4RuleiPfP17curandStateXORWOW,(.L_x_81 - _Z15apply_reactionsPiP4RuleiPfP17curandStateXORWOW)
        .other          _Z15apply_reactionsPiP4RuleiPfP17curandStateXORWOW,@"STO_CUDA_ENTRY STV_DEFAULT"
_Z15apply_reactionsPiP4RuleiPfP17curandStateXORWOW:
.text._Z15apply_reactionsPiP4RuleiPfP17curandStateXORWOW:
[----:B------:R-:W0:Y:S01]  /*0000*/  LDC R1, c[0x0][0x37c] ;  /* 0x0000df00ff017b82 */ /* 0x000e220000000800 */
[----:B------:R-:W1:Y:S07]  /*0010*/  S2R R2, SR_TID.Y ;  /* 0x0000000000027919 */ /* 0x000e6e0000002200 */
[----:B------:R-:W2:Y:S01]  /*0020*/  LDC R0, c[0x0][0x360] ;  /* 0x0000d800ff007b82 */ /* 0x000ea20000000800 */
[----:B0-----:R-:W-:Y:S01]  /*0030*/  VIADD R1, R1, 0xffffd0c0 ;  /* 0xffffd0c001017836 */ /* 0x001fe20000000000 */
[----:B------:R-:W2:Y:S04]  /*0040*/  S2R R5, SR_TID.X ;  /* 0x0000000000057919 */ /* 0x000ea80000002100 */
[----:B------:R-:W-:-:S02]  /*0050*/  R2UR UR6, R1 ;  /* 0x00000000010672ca */ /* 0x000fc400000e0000 */
[----:B------:R-:W1:Y:S01]  /*0060*/  S2UR UR5, SR_CTAID.Y ;  /* 0x00000000000579c3 */ /* 0x000e620000002600 */
[----:B------:R-:W-:-:S07]  /*0070*/  R2UR UR11, R1 ;  /* 0x00000000010b72ca */ /* 0x000fce00000e0000 */
[----:B------:R-:W1:Y:S08]  /*0080*/  LDC R3, c[0x0][0x364] ;  /* 0x0000d900ff037b82 */ /* 0x000e700000000800 */
[----:B------:R-:W2:Y:S01]  /*0090*/  S2UR UR4, SR_CTAID.X ;  /* 0x00000000000479c3 */ /* 0x000ea20000002500 */
[----:B-1----:R-:W-:-:S05]  /*00a0*/  IMAD R3, R3, UR5, R2 ;  /* 0x0000000503037c24 */ /* 0x002fca000f8e0202 */
[----:B------:R-:W-:Y:S01]  /*00b0*/  ISETP.GT.U32.AND P0, PT, R3, 0x18, PT ;  /* 0x000000180300780c */ /* 0x000fe20003f04070 */
[----:B--2---:R-:W-:-:S05]  /*00c0*/  IMAD R0, R0, UR4, R5 ;  /* 0x0000000400007c24 */ /* 0x004fca000f8e0205 */
[----:B------:R-:W-:-:S13]  /*00d0*/  ISETP.GT.OR P0, PT, R0, 0x18, P0 ;  /* 0x000000180000780c */ /* 0x000fda0000704670 */
[----:B------:R-:W-:Y:S05]  /*00e0*/  @P0 EXIT ;  /* 0x000000000000094d */ /* 0x000fea0003800000 */
[----:B------:R-:W0:Y:S01]  /*00f0*/  LDC.64 R30, c[0x0][0x380] ;  /* 0x0000e000ff1e7b82 */ /* 0x000e220000000a00 */
[----:B------:R-:W1:Y:S01]  /*0100*/  LDCU.64 UR8, c[0x0][0x358] ;  /* 0x00006b00ff0877ac */ /* 0x000e620008000a00 */
[----:B------:R-:W-:Y:S01]  /*0110*/  IMAD R13, R3, 0x19, R0 ;  /* 0x00000019030d7824 */ /* 0x000fe200078e0200 */
[----:B------:R-:W2:Y:S03]  /*0120*/  LDCU UR5, c[0x0][0x390] ;  /* 0x00007200ff0577ac */ /* 0x000ea60008000800 */
[----:B------:R-:W-:Y:S02]  /*0130*/  IMAD R3, R13, 0xb, RZ ;  /* 0x0000000b0d037824 */ /* 0x000fe400078e02ff */
[----:B------:R-:W3:Y:S02]  /*0140*/  LDC.64 R40, c[0x0][0x3a0] ;  /* 0x0000e800ff287b82 */ /* 0x000ee40000000a00 */
[----:B0-----:R-:W-:-:S05]  /*0150*/  IMAD.WIDE R30, R3, 0x4, R30 ;  /* 0x00000004031e7825 */ /* 0x001fca00078e021e */
[----:B-1----:R-:W4:Y:S04]  /*0160*/  LDG.E R2, desc[UR8][R30.64+0x20] ;  /* 0x000020081e027981 */ /* 0x002f28000c1e1900 */
[----:B------:R-:W4:Y:S04]  /*0170*/  LDG.E R8, desc[UR8][R30.64] ;  /* 0x000000081e087981 */ /* 0x000f28000c1e1900 */
        /* <DEDUP_REMOVED lines=8> */
[----:B------:R-:W4:Y:S01]  /*0200*/  LDG.E R0, desc[UR8][R30.64+0x28] ;  /* 0x000028081e007981 */ /* 0x000f22000c1e1900 */
[----:B---3--:R-:W-:-:S05]  /*0210*/  IMAD.WIDE R40, R13, 0x30, R40 ;  /* 0x000000300d287825 */ /* 0x008fca00078e0228 */
[----:B------:R0:W5:Y:S04]  /*0220*/  LDG.E R28, desc[UR8][R40.64+0x20] ;  /* 0x00002008281c7981 */ /* 0x000168000c1e1900 */
[----:B------:R0:W5:Y:S04]  /*0230*/  LDG.E.64 R32, desc[UR8][R40.64+0x28] ;  /* 0x0000280828207981 */ /* 0x000168000c1e1b00 */
[----:B------:R0:W5:Y:S04]  /*0240*/  LDG.E.64 R12, desc[UR8][R40.64] ;  /* 0x00000008280c7981 */ /* 0x000168000c1e1b00 */
[----:B------:R0:W5:Y:S04]  /*0250*/  LDG.E.64 R14, desc[UR8][R40.64+0x8] ;  /* 0x00000808280e7981 */ /* 0x000168000c1e1b00 */
[----:B------:R0:W5:Y:S04]  /*0260*/  LDG.E.64 R20, desc[UR8][R40.64+0x10] ;  /* 0x0000100828147981 */ /* 0x000168000c1e1b00 */
[----:B------:R0:W5:Y:S01]  /*0270*/  LDG.E.64 R22, desc[UR8][R40.64+0x18] ;  /* 0x0000180828167981 */ /* 0x000162000c1e1b00 */
[----:B--2---:R-:W-:Y:S01]  /*0280*/  UISETP.GE.AND UP0, UPT, UR5, 0x1, UPT ;  /* 0x000000010500788c */ /* 0x004fe2000bf06270 */
[----:B------:R-:W-:-:S02]  /*0290*/  HFMA2 R38, -RZ, RZ, 0, 0 ;  /* 0x00000000ff267431 */ /* 0x000fc400000001ff */
[----:B------:R-:W-:Y:S01]  /*02a0*/  IMAD.MOV.U32 R29, RZ, RZ, RZ ;  /* 0x000000ffff1d7224 */ /* 0x000fe200078e00ff */
[----:B------:R-:W-:Y:S01]  /*02b0*/  UIADD3 UR10, UPT, UPT, UR6, 0x30, URZ ;  /* 0x00000030060a7890 */ /* 0x000fe2000fffe0ff */
[----:B------:R-:W-:Y:S01]  /*02c0*/  IMAD.MOV.U32 R37, RZ, RZ, RZ ;  /* 0x000000ffff257224 */ /* 0x000fe200078e00ff */
[----:B------:R-:W-:Y:S01]  /*02d0*/  UIADD3 UR6, UPT, UPT, UR6, 0x1f70, URZ ;  /* 0x00001f7006067890 */ /* 0x000fe2000fffe0ff */
[----:B----4-:R0:W-:Y:S04]  /*02e0*/  STL.128 [R1], R8 ;  /* 0x0000000801007387 */ /* 0x0101e80000100c00 */
[----:B------:R0:W-:Y:S04]  /*02f0*/  STL.128 [R1+0x10], R4 ;  /* 0x0000100401007387 */ /* 0x0001e80000100c00 */
[----:B------:R0:W-:Y:S04]  /*0300*/  STL.64 [R1+0x20], R2 ;  /* 0x0000200201007387 */ /* 0x0001e80000100a00 */
[----:B------:R0:W-:Y:S01]  /*0310*/  STL [R1+0x28], R0 ;  /* 0x0000280001007387 */ /* 0x0001e20000100800 */
[----:B------:R-:W-:Y:S05]  /*0320*/  BRA.U !UP0, `(.L_x_60) ;  /* 0x00000011086c7547 */ /* 0x000fea000b800000 */
[----:B------:R-:W-:Y:S01]  /*0330*/  UISETP.NE.AND UP0, UPT, UR5, 0x1, UPT ;  /* 0x000000010500788c */ /* 0x000fe2000bf05270 */
[----:B------:R-:W-:Y:S01]  /*0340*/  IMAD.MOV.U32 R29, RZ, RZ, RZ ;  /* 0x000000ffff1d7224 */ /* 0x000fe200078e00ff */
[----:B------:R-:W-:Y:S01]  /*0350*/  CS2R R34, SRZ ;  /* 0x0000000000227805 */ /* 0x000fe2000001ff00 */
[----:B------:R-:W-:Y:S02]  /*0360*/  IMAD.MOV.U32 R42, RZ, RZ, RZ ;  /* 0x000000ffff2a7224 */ /* 0x000fe400078e00ff */
[----:B------:R-:W-:-:S04]  /*0370*/  VIADD R36, R1, 0x2f10 ;  /* 0x00002f1001247836 */ /* 0x000fc80000000000 */
[----:B------:R-:W-:Y:S05]  /*0380*/  BRA.U !UP0, `(.L_x_61) ;  /* 0x0000000908f47547 */ /* 0x000fea000b800000 */
[----:B------:R-:W-:Y:S02]  /*0390*/  MOV R29, RZ ;  /* 0x000000ff001d7202 */ /* 0x000fe40000000f00 */
[----:B------:R-:W-:Y:S01]  /*03a0*/  CS2R R34, SRZ ;  /* 0x0000000000227805 */ /* 0x000fe2000001ff00 */
[----:B------:R-:W1:Y:S01]  /*03b0*/  LDCU.64 UR12, c[0x0][0x388] ;  /* 0x00007100ff0c77ac */ /* 0x000e620008000a00 */
[----:B------:R-:W-:Y:S01]  /*03c0*/  ULOP3.LUT UR5, UR5, 0x7ffffffe, URZ, 0xc0, !UPT ;  /* 0x7ffffffe05057892 */ /* 0x000fe2000f8ec0ff */
[----:B------:R-:W-:-:S11]  /*03d0*/  UMOV UR4, URZ ;  /* 0x000000ff00047c82 */ /* 0x000fd60008000000 */
.L_x_66:
[----:B-1----:R-:W-:-:S06]  /*03e0*/  UIMAD.WIDE.U32 UR14, UR4, 0x1c, UR12 ;  /* 0x0000001c040e78a5 */ /* 0x002fcc000f8e000c */
[----:B------:R-:W-:Y:S01]  /*03f0*/  IMAD.U32 R16, RZ, RZ, UR14 ;  /* 0x0000000eff107e24 */ /* 0x000fe2000f8e00ff */
[----:B------:R-:W-:Y:S01]  /*0400*/  MOV R19, UR15 ;  /* 0x0000000f00137c02 */ /* 0x000fe20008000f00 */
[----:B------:R-:W-:Y:S02]  /*0410*/  IMAD.U32 R17, RZ, RZ, UR15 ;  /* 0x0000000fff117e24 */ /* 0x000fe4000f8e00ff */
[----:B------:R-:W-:-:S03]  /*0420*/  IMAD.U32 R18, RZ, RZ, UR14 ;  /* 0x0000000eff127e24 */ /* 0x000fc6000f8e00ff */
[----:B------:R-:W2:Y:S04]  /*0430*/  LDG.E.U8 R16, desc[UR8][R16.64+0x18] ;  /* 0x0000180810107981 */ /* 0x000ea8000c1e1100 */
[----:B------:R-:W3:Y:S01]  /*0440*/  LDG.E.U8 R18, desc[UR8][R18.64+0x34] ;  /* 0x0000340812127981 */ /* 0x000ee2000c1e1100 */
[----:B--2---:R-:W-:Y:S02]  /*0450*/  ISETP.NE.AND P0, PT, R16, RZ, PT ;  /* 0x000000ff1000720c */ /* 0x004fe40003f05270 */
[----:B---3--:R-:W-:-:S11]  /*0460*/  ISETP.NE.AND P1, PT, R18, RZ, PT ;  /* 0x000000ff1200720c */ /* 0x008fd60003f25270 */
[----:B------:R-:W-:Y:S05]  /*0470*/  @!P0 BRA `(.L_x_62) ;  /* 0x0000000400508947 */ /* 0x000fea0003800000 */
[----:B------:R-:W-:Y:S02]  /*0480*/  IMAD.U32 R24, RZ, RZ, UR14 ;  /* 0x0000000eff187e24 */ /* 0x000fe4000f8e00ff */
[----:B------:R-:W-:-:S05]  /*0490*/  IMAD.U32 R25, RZ, RZ, UR15 ;  /* 0x0000000fff197e24 */ /* 0x000fca000f8e00ff */
[----:B------:R-:W2:Y:S01]  /*04a0*/  LDG.E R45, desc[UR8][R24.64] ;  /* 0x00000008182d7981 */ /* 0x000ea2000c1e1900 */
[----:B------:R-:W-:Y:S01]  /*04b0*/  MOV R18, UR14 ;  /* 0x0000000e00127c02 */ /* 0x000fe20008000f00 */
[----:B------:R-:W-:Y:S02]  /*04c0*/  IMAD.U32 R19, RZ, RZ, UR15 ;  /* 0x0000000fff137e24 */ /* 0x000fe4000f8e00ff */
[----:B------:R-:W-:Y:S04]  /*04d0*/  STL.128 [R1+0x2f10], RZ ;  /* 0x002f10ff01007387 */ /* 0x000fe80000100c00 */
[----:B------:R-:W-:Y:S04]  /*04e0*/  STL.128 [R1+0x2f20], RZ ;  /* 0x002f20ff01007387 */ /* 0x000fe80000100c00 */
[----:B------:R-:W-:Y:S04]  /*04f0*/  STL.64 [R1+0x2f30], RZ ;  /* 0x002f30ff01007387 */ /* 0x000fe80000100a00 */
[----:B------:R-:W-:Y:S04]  /*0500*/  STL [R1+0x2f38], RZ ;  /* 0x002f38ff01007387 */ /* 0x000fe80000100800 */
[----:B------:R-:W3:Y:S01]  /*0510*/  LDG.E R37, desc[UR8][R18.64+0x4] ;  /* 0x0000040812257981 */ /* 0x000ee2000c1e1900 */
[----:B--2---:R-:W-:-:S05]  /*0520*/  IMAD R38, R45, 0x4, R36 ;  /* 0x000000042d267824 */ /* 0x004fca00078e0224 */
[----:B------:R-:W2:Y:S01]  /*0530*/  LDL R16, [R38] ;  /* 0x0000000026107983 */ /* 0x000ea20000100800 */
[----:B------:R-:W-:Y:S02]  /*0540*/  IMAD.U32 R43, RZ, RZ, UR15 ;  /* 0x0000000fff2b7e24 */ /* 0x000fe4000f8e00ff */
[----:B------:R-:W-:-:S05]  /*0550*/  IMAD.U32 R42, RZ, RZ, UR14 ;  /* 0x0000000eff2a7e24 */ /* 0x000fca000f8e00ff */
[----:B------:R-:W4:Y:S01]  /*0560*/  LDG.E R43, desc[UR8][R42.64+0x8] ;  /* 0x000008082a2b7981 */ /* 0x000f22000c1e1900 */
[----:B---3--:R-:W-:Y:S01]  /*0570*/  LEA R44, R37, R36, 0x2 ;  /* 0x00000024252c7211 */ /* 0x008fe200078e10ff */
[----:B--2---:R-:W-:-:S05]  /*0580*/  VIADD R39, R16, 0x1 ;  /* 0x0000000110277836 */ /* 0x004fca0000000000 */
[----:B------:R1:W-:Y:S04]  /*0590*/  STL [R38], R39 ;  /* 0x0000002726007387 */ /* 0x0003e80000100800 */
[----:B------:R-:W2:Y:S01]  /*05a0*/  LDL R16, [R44] ;  /* 0x000000002c107983 */ /* 0x000ea20000100800 */
[----:B----4-:R-:W-:Y:S01]  /*05b0*/  IMAD R42, R43, 0x4, R36 ;  /* 0x000000042b2a7824 */ /* 0x010fe200078e0224 */
[----:B--2---:R-:W-:-:S05]  /*05c0*/  IADD3 R17, PT, PT, R16, 0x1, RZ ;  /* 0x0000000110117810 */ /* 0x004fca0007ffe0ff */
[----:B------:R-:W-:Y:S04]  /*05d0*/  STL [R44], R17 ;  /* 0x000000112c007387 */ /* 0x000fe80000100800 */
[----:B------:R-:W2:Y:S02]  /*05e0*/  LDL R16, [R42] ;  /* 0x000000002a107983 */ /* 0x000ea40000100800 */
[----:B--2---:R-:W-:-:S05]  /*05f0*/  VIADD R19, R16, 0x1 ;  /* 0x0000000110137836 */ /* 0x004fca0000000000 */
[----:B------:R2:W-:Y:S04]  /*0600*/  STL [R42], R19 ;  /* 0x000000132a007387 */ /* 0x0005e80000100800 */
[----:B------:R-:W3:Y:S04]  /*0610*/  LDL.128 R24, [R1+0x2f10] ;  /* 0x002f100001187983 */ /* 0x000ee80000100c00 */
[----:B-1----:R-:W4:Y:S04]  /*0620*/  LDL.64 R38, [R1+0x2f30] ;  /* 0x002f300001267983 */ /* 0x002f280000100a00 */
[----:B--2---:R-:W2:Y:S04]  /*0630*/  LDL.128 R16, [R1+0x2f20] ;  /* 0x002f200001107983 */ /* 0x004ea80000100c00 */
[----:B------:R-:W4:Y:S01]  /*0640*/  LDL R44, [R1+0x2f38] ;  /* 0x002f3800012c7983 */ /* 0x000f220000100800 */
[----:B------:R-:W-:Y:S01]  /*0650*/  BSSY.RECONVERGENT B0, `(.L_x_62) ;  /* 0x0000036000007945 */ /* 0x000fe20003800200 */
[----:B---3--:R-:W-:-:S04]  /*0660*/  ISETP.GT.AND P0, PT, R25, R9, PT ;  /* 0x000000091900720c */ /* 0x008fc80003f04270 */
[----:B------:R-:W-:-:S04]  /*0670*/  ISETP.GT.OR P0, PT, R24, R8, P0 ;  /* 0x000000081800720c */ /* 0x000fc80000704670 */
[----:B------:R-:W-:-:S04]  /*0680*/  ISETP.GT.OR P0, PT, R26, R10, P0 ;  /* 0x0000000a1a00720c */ /* 0x000fc80000704670 */
[----:B------:R-:W-:-:S04]  /*0690*/  ISETP.GT.OR P0, PT, R27, R11, P0 ;  /* 0x0000000b1b00720c */ /* 0x000fc80000704670 */
[----:B--2---:R-:W-:-:S04]  /*06a0*/  ISETP.GT.OR P0, PT, R16, R4, P0 ;  /* 0x000000041000720c */ /* 0x004fc80000704670 */
[----:B------:R-:W-:-:S04]  /*06b0*/  ISETP.GT.OR P0, PT, R17, R5, P0 ;  /* 0x000000051100720c */ /* 0x000fc80000704670 */
[----:B------:R-:W-:-:S04]  /*06c0*/  ISETP.GT.OR P0, PT, R18, R6, P0 ;  /* 0x000000061200720c */ /* 0x000fc80000704670 */
[----:B------:R-:W-:-:S04]  /*06d0*/  ISETP.GT.OR P0, PT, R19, R7, P0 ;  /* 0x000000071300720c */ /* 0x000fc80000704670 */
[----:B----4-:R-:W-:-:S04]  /*06e0*/  ISETP.GT.OR P0, PT, R38, R2, P0 ;  /* 0x000000022600720c */ /* 0x010fc80000704670 */
[----:B------:R-:W-:-:S04]  /*06f0*/  ISETP.GT.OR P0, PT, R39, R3, P0 ;  /* 0x000000032700720c */ /* 0x000fc80000704670 */
[----:B------:R-:W-:-:S13]  /*0700*/  ISETP.GT.OR P0, PT, R44, R0, P0 ;  /* 0x000000002c00720c */ /* 0x000fda0000704670 */
[----:B------:R-:W-:Y:S05]  /*0710*/  @P0 BRA `(.L_x_63) ;  /* 0x0000000000a40947 */ /* 0x000fea0003800000 */
[----:B------:R-:W1:Y:S01]  /*0720*/  LDC.64 R16, c[0x0][0x398] ;  /* 0x0000e600ff107b82 */ /* 0x000e620000000a00 */
[----:B------:R-:W-:Y:S02]  /*0730*/  LEA R38, R45, UR11, 0x2 ;  /* 0x0000000b2d267c11 */ /* 0x000fe4000f8e10ff */
[----:B------:R-:W-:-:S04]  /*0740*/  LEA R39, R37, UR11, 0x2 ;  /* 0x0000000b25277c11 */ /* 0x000fc8000f8e10ff */
[----:B------:R-:W2:Y:S04]  /*0750*/  LDL R38, [R38] ;  /* 0x0000000026267983 */ /* 0x000ea80000100800 */
[----:B------:R-:W3:Y:S01]  /*0760*/  LDL R39, [R39] ;  /* 0x0000000027277983 */ /* 0x000ee20000100800 */
[----:B-1----:R-:W-:-:S04]  /*0770*/  IMAD.WIDE R18, R45, 0x4, R16 ;  /* 0x000000042d127825 */ /* 0x002fc800078e0210 */
[--C-:B------:R-:W-:Y:S01]  /*0780*/  IMAD.WIDE R24, R37, 0x4, R16.reuse ;  /* 0x0000000425187825 */ /* 0x100fe200078e0210 */
[C---:B------:R-:W-:Y:S01]  /*0790*/  LEA R37, R43.reuse, UR11, 0x2 ;  /* 0x0000000b2b257c11 */ /* 0x040fe2000f8e10ff */
[----:B------:R-:W4:Y:S04]  /*07a0*/  LDG.E R18, desc[UR8][R18.64] ;  /* 0x0000000812127981 */ /* 0x000f28000c1e1900 */
[----:B------:R-:W4:Y:S01]  /*07b0*/  LDG.E R24, desc[UR8][R24.64] ;  /* 0x0000000818187981 */ /* 0x000f22000c1e1900 */
[----:B------:R-:W-:-:S03]  /*07c0*/  IMAD.WIDE R26, R43, 0x4, R16 ;  /* 0x000000042b1a7825 */ /* 0x000fc600078e0210 */
[----:B------:R-:W4:Y:S04]  /*07d0*/  LDL R37, [R37] ;  /* 0x0000000025257983 */ /* 0x000f280000100800 */
[----:B------:R-:W4:Y:S01]  /*07e0*/  LDG.E R26, desc[UR8][R26.64] ;  /* 0x000000081a1a7981 */ /* 0x000f22000c1e1900 */
[----:B--2---:R-:W-:Y:S02]  /*07f0*/  I2FP.F32.S32 R17, R38 ;  /* 0x0000002600117245 */ /* 0x004fe40000201400 */
[----:B---3--:R-:W-:-:S03]  /*0800*/  I2FP.F32.S32 R43, R39 ;  /* 0x00000027002b7245 */ /* 0x008fc60000201400 */
[----:B----4-:R-:W-:Y:S02]  /*0810*/  FMUL R17, R17, R18 ;  /* 0x0000001211117220 */ /* 0x010fe40000400000 */
[----:B------:R-:W-:Y:S02]  /*0820*/  FMUL R43, R43, R24 ;  /* 0x000000182b2b7220 */ /* 0x000fe40000400000 */
[----:B------:R-:W-:Y:S02]  /*0830*/  FMUL R17, R17, 1000 ;  /* 0x447a000011117820 */ /* 0x000fe40000400000 */
[----:B------:R-:W-:Y:S01]  /*0840*/  FMUL R18, R43, 1000 ;  /* 0x447a00002b127820 */ /* 0x000fe20000400000 */
[----:B------:R-:W-:-:S03]  /*0850*/  I2FP.F32.S32 R25, R37 ;  /* 0x0000002500197245 */ /* 0x000fc60000201400 */
[----:B------:R-:W-:Y:S02]  /*0860*/  F2I.S64.TRUNC R16, R17 ;  /* 0x0000001100107311 */ /* 0x000fe4000020d900 */
[----:B------:R-:W-:-:S06]  /*0870*/  FMUL R25, R25, R26 ;  /* 0x0000001a19197220 */ /* 0x000fcc0000400000 */
[----:B------:R-:W1:Y:S01]  /*0880*/  F2I.S64.TRUNC R18, R18 ;  /* 0x0000001200127311 */ /* 0x000e62000020d900 */
[----:B------:R-:W-:-:S07]  /*0890*/  FMUL R25, R25, 1000 ;  /* 0x447a000019197820 */ /* 0x000fce0000400000 */
[----:B------:R-:W2:Y:S01]  /*08a0*/  F2I.S64.TRUNC R24, R25 ;  /* 0x0000001900187311 */ /* 0x000ea2000020d900 */
[-C--:B-1----:R-:W-:Y:S02]  /*08b0*/  IMAD R19, R19, R16.reuse, RZ ;  /* 0x0000001013137224 */ /* 0x082fe400078e02ff */
[----:B------:R-:W-:-:S04]  /*08c0*/  IMAD.WIDE.U32 R26, R18, R16, RZ ;  /* 0x00000010121a7225 */ /* 0x000fc800078e00ff */
[----:B------:R-:W-:Y:S02]  /*08d0*/  IMAD R19, R17, R18, R19 ;  /* 0x0000001211137224 */ /* 0x000fe400078e0213 */
[----:B--2---:R-:W-:-:S03]  /*08e0*/  IMAD R16, R25, R26, RZ ;  /* 0x0000001a19107224 */ /* 0x004fc600078e02ff */
[----:B------:R-:W-:Y:S01]  /*08f0*/  IADD3 R19, PT, PT, R27, R19, RZ ;  /* 0x000000131b137210 */ /* 0x000fe20007ffe0ff */
[----:B------:R-:W-:-:S04]  /*0900*/  IMAD.WIDE.U32 R26, R24, R26, RZ ;  /* 0x0000001a181a7225 */ /* 0x000fc800078e00ff */
[----:B------:R-:W-:Y:S01]  /*0910*/  IMAD R19, R24, R19, R16 ;  /* 0x0000001318137224 */ /* 0x000fe200078e0210 */
[C---:B------:R-:W-:Y:S02]  /*0920*/  LEA R17, R35.reuse, UR10, 0x3 ;  /* 0x0000000a23117c11 */ /* 0x040fe4000f8e18ff */
[----:B------:R-:W-:Y:S01]  /*0930*/  LEA R16, R35, UR6, 0x2 ;  /* 0x0000000623107c11 */ /* 0x000fe2000f8e10ff */
[----:B------:R-:W-:Y:S02]  /*0940*/  IMAD.IADD R27, R27, 0x1, R19 ;  /* 0x000000011b1b7824 */ /* 0x000fe400078e0213 */
[----:B------:R-:W-:-:S03]  /*0950*/  IMAD.U32 R19, RZ, RZ, UR4 ;  /* 0x00000004ff137e24 */ /* 0x000fc6000f8e00ff */
[----:B------:R1:W-:Y:S04]  /*0960*/  STL.64 [R17], R26 ;  /* 0x0000001a11007387 */ /* 0x0003e80000100a00 */
[----:B------:R1:W-:Y:S01]  /*0970*/  STL [R16], R19 ;  /* 0x0000001310007387 */ /* 0x0003e20000100800 */
[----:B------:R-:W-:Y:S02]  /*0980*/  IADD3 R29, P0, PT, R29, R26, RZ ;  /* 0x0000001a1d1d7210 */ /* 0x000fe40007f1e0ff */
[----:B------:R-:W-:-:S03]  /*0990*/  IADD3 R35, PT, PT, R35, 0x1, RZ ;  /* 0x0000000123237810 */ /* 0x000fc60007ffe0ff */
[----:B------:R-:W-:-:S08]  /*09a0*/  IMAD.X R34, R27, 0x1, R34, P0 ;  /* 0x000000011b227824 */ /* 0x000fd000000e0622 */
.L_x_63:
[----:B------:R-:W-:Y:S05]  /*09b0*/  BSYNC.RECONVERGENT B0 ;  /* 0x0000000000007941 */ /* 0x000fea0003800200 */
.L_x_62:
[----:B------:R-:W-:Y:S05]  /*09c0*/  @!P1 BRA `(.L_x_64) ;  /* 0x0000000400549947 */ /* 0x000fea0003800000 */
[----:B------:R-:W-:Y:S01]  /*09d0*/  IMAD.U32 R24, RZ, RZ, UR14 ;  /* 0x0000000eff187e24 */ /* 0x000fe2000f8e00ff */
[----:B------:R-:W-:-:S05]  /*09e0*/  MOV R25, UR15 ;  /* 0x0000000f00197c02 */ /* 0x000fca0008000f00 */
[----:B------:R-:W2:Y:S01]  /*09f0*/  LDG.E R45, desc[UR8][R24.64+0x1c] ;  /* 0x00001c08182d7981 */ /* 0x000ea2000c1e1900 */
[----:B------:R-:W-:Y:S01]  /*0a00*/  IMAD.U32 R18, RZ, RZ, UR14 ;  /* 0x0000000eff127e24 */ /* 0x000fe2000f8e00ff */
[----:B-1----:R-:W-:Y:S02]  /*0a10*/  MOV R19, UR15 ;  /* 0x0000000f00137c02 */ /* 0x002fe40008000f00 */
[----:B------:R-:W-:Y:S04]  /*0a20*/  STL.128 [R1+0x2f10], RZ ;  /* 0x002f10ff01007387 */ /* 0x000fe80000100c00 */
[----:B------:R-:W-:Y:S04]  /*0a30*/  STL.128 [R1+0x2f20], RZ ;  /* 0x002f20ff01007387 */ /* 0x000fe80000100c00 */
[----:B------:R-:W-:Y:S04]  /*0a40*/  STL.64 [R1+0x2f30], RZ ;  /* 0x002f30ff01007387 */ /* 0x000fe80000100a00 */
[----:B------:R-:W-:Y:S04]  /*0a50*/  STL [R1+0x2f38], RZ ;  /* 0x002f38ff01007387 */ /* 0x000fe80000100800 */
[----:B------:R-:W3:Y:S01]  /*0a60*/  LDG.E R37, desc[UR8][R18.64+0x20] ;  /* 0x0000200812257981 */ /* 0x000ee2000c1e1900 */
[----:B--2---:R-:W-:-:S05]  /*0a70*/  IMAD R38, R45, 0x4, R36 ;  /* 0x000000042d267824 */ /* 0x004fca00078e0224 */
[----:B------:R-:W2:Y:S01]  /*0a80*/  LDL R16, [R38] ;  /* 0x0000000026107983 */ /* 0x000ea20000100800 */
[----:B------:R-:W-:Y:S01]  /*0a90*/  IMAD.U32 R43, RZ, RZ, UR15 ;  /* 0x0000000fff2b7e24 */ /* 0x000fe2000f8e00ff */
[----:B------:R-:W-:-:S05]  /*0aa0*/  MOV R42, UR14 ;  /* 0x0000000e002a7c02 */ /* 0x000fca0008000f00 */
[----:B------:R-:W4:Y:S01]  /*0ab0*/  LDG.E R43, desc[UR8][R42.64+0x24] ;  /* 0x000024082a2b7981 */ /* 0x000f22000c1e1900 */
[----:B---3--:R-:W-:Y:S02]  /*0ac0*/  IMAD R44, R37, 0x4, R36 ;  /* 0x00000004252c7824 */ /* 0x008fe400078e0224 */
[----:B--2---:R-:W-:-:S05]  /*0ad0*/  VIADD R39, R16, 0x1 ;  /* 0x0000000110277836 */ /* 0x004fca0000000000 */
[----:B------:R1:W-:Y:S04]  /*0ae0*/  STL [R38], R39 ;  /* 0x0000002726007387 */ /* 0x0003e80000100800 */
[----:B------:R-:W2:Y:S01]  /*0af0*/  LDL R16, [R44] ;  /* 0x000000002c107983 */ /* 0x000ea20000100800 */
[----:B----4-:R-:W-:Y:S01]  /*0b00*/  LEA R42, R43, R36, 0x2 ;  /* 0x000000242b2a7211 */ /* 0x010fe200078e10ff */
[----:B--2---:R-:W-:-:S05]  /*0b10*/  VIADD R17, R16, 0x1 ;  /* 0x0000000110117836 */ /* 0x004fca0000000000 */
        /* <DEDUP_REMOVED lines=29> */
[----:B------:R-:W4:Y:S02]  /*0cf0*/  LDG.E R18, desc[UR8][R18.64] ;  /* 0x0000000812127981 */ /* 0x000f24000c1e1900 */
[----:B------:R-:W-:Y:S02]  /*0d00*/  IMAD.WIDE R26, R43, 0x4, R16 ;  /* 0x000000042b1a7825 */ /* 0x000fe400078e0210 */
[----:B------:R-:W4:Y:S04]  /*0d10*/  LDG.E R24, desc[UR8][R24.64] ;  /* 0x0000000818187981 */ /* 0x000f28000c1e1900 */
[----:B------:R-:W4:Y:S04]  /*0d20*/  LDL R37, [R37] ;  /* 0x0000000025257983 */ /* 0x000f280000100800 */
[----:B------:R-:W4:Y:S01]  /*0d30*/  LDG.E R26, desc[UR8][R26.64] ;  /* 0x000000081a1a7981 */ /* 0x000f22000c1e1900 */
[----:B------:R-:W-:Y:S01]  /*0d40*/  UIADD3 UR7, UPT, UPT, UR4, 0x1, URZ ;  /* 0x0000000104077890 */ /* 0x000fe2000fffe0ff */
[----:B--2---:R-:W-:-:S02]  /*0d50*/  I2FP.F32.S32 R17, R38 ;  /* 0x0000002600117245 */ /* 0x004fc40000201400 */
[----:B---3--:R-:W-:-:S03]  /*0d60*/  I2FP.F32.S32 R43, R39 ;  /* 0x00000027002b7245 */ /* 0x008fc60000201400 */
[----:B----4-:R-:W-:Y:S02]  /*0d70*/  FMUL R17, R17, R18 ;  /* 0x0000001211117220 */ /* 0x010fe40000400000 */
[----:B------:R-:W-:Y:S02]  /*0d80*/  FMUL R43, R43, R24 ;  /* 0x000000182b2b7220 */ /* 0x000fe40000400000 */
[----:B------:R-:W-:Y:S01]  /*0d90*/  FMUL R17, R17, 1000 ;  /* 0x447a000011117820 */ /* 0x000fe20000400000 */
[----:B------:R-:W-:Y:S01]  /*0da0*/  I2FP.F32.S32 R25, R37 ;  /* 0x0000002500197245 */ /* 0x000fe20000201400 */
[----:B------:R-:W-:-:S04]  /*0db0*/  FMUL R18, R43, 1000 ;  /* 0x447a00002b127820 */ /* 0x000fc80000400000 */
[----:B------:R-:W-:Y:S01]  /*0dc0*/  F2I.S64.TRUNC R16, R17 ;  /* 0x0000001100107311 */ /* 0x000fe2000020d900 */
[----:B------:R-:W-:-:S04]  /*0dd0*/  FMUL R25, R25, R26 ;  /* 0x0000001a19197220 */ /* 0x000fc80000400000 */
[----:B------:R-:W-:-:S03]  /*0de0*/  FMUL R25, R25, 1000 ;  /* 0x447a000019197820 */ /* 0x000fc60000400000 */
[----:B------:R-:W1:Y:S08]  /*0df0*/  F2I.S64.TRUNC R18, R18 ;  /* 0x0000001200127311 */ /* 0x000e70000020d900 */
[----:B------:R-:W2:Y:S01]  /*0e00*/  F2I.S64.TRUNC R24, R25 ;  /* 0x0000001900187311 */ /* 0x000ea2000020d900 */
[-C--:B-1----:R-:W-:Y:S02]  /*0e10*/  IMAD R19, R19, R16.reuse, RZ ;  /* 0x0000001013137224 */ /* 0x082fe400078e02ff */
[----:B------:R-:W-:-:S04]  /*0e20*/  IMAD.WIDE.U32 R26, R18, R16, RZ ;  /* 0x00000010121a7225 */ /* 0x000fc800078e00ff */
[----:B------:R-:W-:Y:S02]  /*0e30*/  IMAD R19, R17, R18, R19 ;  /* 0x0000001211137224 */ /* 0x000fe400078e0213 */
[-C--:B--2---:R-:W-:Y:S02]  /*0e40*/  IMAD R16, R25, R26.reuse, RZ ;  /* 0x0000001a19107224 */ /* 0x084fe400078e02ff */
[----:B------:R-:W-:Y:S02]  /*0e50*/  IMAD.IADD R19, R27, 0x1, R19 ;  /* 0x000000011b137824 */ /* 0x000fe400078e0213 */
[----:B------:R-:W-:-:S04]  /*0e60*/  IMAD.WIDE.U32 R26, R24, R26, RZ ;  /* 0x0000001a181a7225 */ /* 0x000fc800078e00ff */
[----:B------:R-:W-:Y:S01]  /*0e70*/  IMAD R19, R24, R19, R16 ;  /* 0x0000001318137224 */ /* 0x000fe200078e0210 */
[C---:B------:R-:W-:Y:S02]  /*0e80*/  LEA R17, R35.reuse, UR10, 0x3 ;  /* 0x0000000a23117c11 */ /* 0x040fe4000f8e18ff */
[----:B------:R-:W-:Y:S02]  /*0e90*/  LEA R16, R35, UR6, 0x2 ;  /* 0x0000000623107c11 */ /* 0x000fe4000f8e10ff */
[----:B------:R-:W-:Y:S01]  /*0ea0*/  IADD3 R27, PT, PT, R27, R19, RZ ;  /* 0x000000131b1b7210 */ /* 0x000fe20007ffe0ff */
[----:B------:R-:W-:-:S04]  /*0eb0*/  IMAD.U32 R19, RZ, RZ, UR7 ;  /* 0x00000007ff137e24 */ /* 0x000fc8000f8e00ff */
[----:B------:R1:W-:Y:S04]  /*0ec0*/  STL.64 [R17], R26 ;  /* 0x0000001a11007387 */ /* 0x0003e80000100a00 */
[----:B------:R1:W-:Y:S01]  /*0ed0*/  STL [R16], R19 ;  /* 0x0000001310007387 */ /* 0x0003e20000100800 */
[----:B------:R-:W-:Y:S01]  /*0ee0*/  IADD3 R29, P0, PT, R29, R26, RZ ;  /* 0x0000001a1d1d7210 */ /* 0x000fe20007f1e0ff */
[----:B------:R-:W-:-:S03]  /*0ef0*/  VIADD R35, R35, 0x1 ;  /* 0x0000000123237836 */ /* 0x000fc60000000000 */
[----:B------:R-:W-:-:S09]  /*0f00*/  IADD3.X R34, PT, PT, R27, R34, RZ, P0, !PT ;  /* 0x000000221b227210 */ /* 0x000fd200007fe4ff */
.L_x_65:
[----:B------:R-:W-:Y:S05]  /*0f10*/  BSYNC.RECONVERGENT B0 ;  /* 0x0000000000007941 */ /* 0x000fea0003800200 */
.L_x_64:
[----:B------:R-:W-:-:S04]  /*0f20*/  UIADD3 UR4, UPT, UPT, UR4, 0x2, URZ ;  /* 0x0000000204047890 */ /* 0x000fc8000fffe0ff */
[----:B------:R-:W-:-:S09]  /*0f30*/  UISETP.NE.AND UP0, UPT, UR4, UR5, UPT ;  /* 0x000000050400728c */ /* 0x000fd2000bf05270 */
[----:B------:R-:W-:Y:S05]  /*0f40*/  BRA.U UP0, `(.L_x_66) ;  /* 0xfffffff500247547 */ /* 0x000fea000b83ffff */
[----:B------:R-:W-:-:S07]  /*0f50*/  IMAD.U32 R42, RZ, RZ, UR5 ;  /* 0x00000005ff2a7e24 */ /* 0x000fce000f8e00ff */
.L_x_61:
[----:B------:R-:W2:Y:S01]  /*0f60*/  LDCU UR4, c[0x0][0x390] ;  /* 0x00007200ff0477ac */ /* 0x000ea20008000800 */
[----:B------:R-:W-:Y:S01]  /*0f70*/  IMAD.MOV.U32 R37, RZ, RZ, R34 ;  /* 0x000000ffff257224 */ /* 0x000fe200078e0022 */
[----:B------:R-:W-:Y:S01]  /*0f80*/  MOV R38, R35 ;  /* 0x0000002300267202 */ /* 0x000fe20000000f00 */
[----:B--2---:R-:W-:-:S04]  /*0f90*/  ULOP3.LUT UR4, UR4, 0x1, URZ, 0xc0, !UPT ;  /* 0x0000000104047892 */ /* 0x004fc8000f8ec0ff */
[----:B------:R-:W-:-:S09]  /*0fa0*/  UISETP.NE.U32.AND UP0, UPT, UR4, 0x1, UPT ;  /* 0x000000010400788c */ /* 0x000fd2000bf05070 */
[----:B------:R-:W-:Y:S05]  /*0fb0*/  BRA.U UP0, `(.L_x_60) ;  /* 0x0000000500487547 */ /* 0x000fea000b800000 */
[----:B-1----:R-:W1:Y:S02]  /*0fc0*/  LDC.64 R16, c[0x0][0x388] ;  /* 0x0000e200ff107b82 */ /* 0x002e640000000a00 */
[----:B-1----:R-:W-:-:S05]  /*0fd0*/  IMAD.WIDE.U32 R16, R42, 0x1c, R16 ;  /* 0x0000001c2a107825 */ /* 0x002fca00078e0010 */
[----:B------:R-:W2:Y:S02]  /*0fe0*/  LDG.E.U8 R18, desc[UR8][R16.64+0x18] ;  /* 0x0000180810127981 */ /* 0x000ea4000c1e1100 */
[----:B--2---:R-:W-:-:S13]  /*0ff0*/  ISETP.NE.AND P0, PT, R18, RZ, PT ;  /* 0x000000ff1200720c */ /* 0x004fda0003f05270 */
[----:B------:R-:W-:Y:S05]  /*1000*/  @!P0 BRA `(.L_x_60) ;  /* 0x0000000400348947 */ /* 0x000fea0003800000 */
[----:B------:R-:W2:Y:S04]  /*1010*/  LDG.E R45, desc[UR8][R16.64] ;  /* 0x00000008102d7981 */ /* 0x000ea8000c1e1900 */
[----:B------:R-:W-:Y:S04]  /*1020*/  STL.128 [R1+0x2f10], RZ ;  /* 0x002f10ff01007387 */ /* 0x000fe80000100c00 */
[----:B------:R-:W-:Y:S04]  /*1030*/  STL.128 [R1+0x2f20], RZ ;  /* 0x002f20ff01007387 */ /* 0x000fe80000100c00 */
[----:B------:R-:W-:Y:S04]  /*1040*/  STL.64 [R1+0x2f30], RZ ;  /* 0x002f30ff01007387 */ /* 0x000fe80000100a00 */
[----:B------:R-:W-:Y:S04]  /*1050*/  STL [R1+0x2f38], RZ ;  /* 0x002f38ff01007387 */ /* 0x000fe80000100800 */
[----:B------:R-:W3:Y:S04]  /*1060*/  LDG.E R39, desc[UR8][R16.64+0x4] ;  /* 0x0000040810277981 */ /* 0x000ee8000c1e1900 */
[----:B------:R-:W4:Y:S01]  /*1070*/  LDG.E R43, desc[UR8][R16.64+0x8] ;  /* 0x00000808102b7981 */ /* 0x000f22000c1e1900 */
[----:B--2---:R-:W-:-:S05]  /*1080*/  IMAD R35, R45, 0x4, R36 ;  /* 0x000000042d237824 */ /* 0x004fca00078e0224 */
[----:B------:R-:W2:Y:S01]  /*1090*/  LDL R18, [R35] ;  /* 0x0000000023127983 */ /* 0x000ea20000100800 */
[----:B---3--:R-:W-:Y:S01]  /*10a0*/  LEA R44, R39, R36, 0x2 ;  /* 0x00000024272c7211 */ /* 0x008fe200078e10ff */
[----:B--2---:R-:W-:-:S05]  /*10b0*/  VIADD R34, R18, 0x1 ;  /* 0x0000000112227836 */ /* 0x004fca0000000000 */
[----:B------:R-:W-:Y:S04]  /*10c0*/  STL [R35], R34 ;  /* 0x0000002223007387 */ /* 0x000fe80000100800 */
[----:B------:R-:W2:Y:S01]  /*10d0*/  LDL R18, [R44] ;  /* 0x000000002c127983 */ /* 0x000ea20000100800 */
[----:B----4-:R-:W-:Y:S02]  /*10e0*/  IMAD R36, R43, 0x4, R36 ;  /* 0x000000042b247824 */ /* 0x010fe400078e0224 */
[----:B--2---:R-:W-:-:S05]  /*10f0*/  VIADD R19, R18, 0x1 ;  /* 0x0000000112137836 */ /* 0x004fca0000000000 */
[----:B------:R1:W-:Y:S04]  /*1100*/  STL [R44], R19 ;  /* 0x000000132c007387 */ /* 0x0003e80000100800 */
[----:B------:R-:W2:Y:S02]  /*1110*/  LDL R18, [R36] ;  /* 0x0000000024127983 */ /* 0x000ea40000100800 */
[----:B--2---:R-:W-:-:S05]  /*1120*/  IADD3 R25, PT, PT, R18, 0x1, RZ ;  /* 0x0000000112197810 */ /* 0x004fca0007ffe0ff */
[----:B------:R2:W-:Y:S04]  /*1130*/  STL [R36], R25 ;  /* 0x0000001924007387 */ /* 0x0005e80000100800 */
[----:B-1----:R-:W3:Y:S04]  /*1140*/  LDL.128 R16, [R1+0x2f20] ;  /* 0x002f200001107983 */ /* 0x002ee80000100c00 */
[----:B------:R-:W4:Y:S04]  /*1150*/  LDL.64 R34, [R1+0x2f30] ;  /* 0x002f300001227983 */ /* 0x000f280000100a00 */
[----:B--2---:R-:W2:Y:S04]  /*1160*/  LDL.128 R24, [R1+0x2f10] ;  /* 0x002f100001187983 */ /* 0x004ea80000100c00 */
[----:B------:R-:W4:Y:S01]  /*1170*/  LDL R44, [R1+0x2f38] ;  /* 0x002f3800012c7983 */ /* 0x000f220000100800 */
[----:B------:R-:W-:Y:S01]  /*1180*/  BSSY.RECONVERGENT B0, `(.L_x_60) ;  /* 0x0000035000007945 */ /* 0x000fe20003800200 */
[----:B--2---:R-:W-:-:S04]  /*1190*/  ISETP.GT.AND P0, PT, R25, R9, PT ;  /* 0x000000091900720c */ /* 0x004fc80003f04270 */
[----:B------:R-:W-:-:S04]  /*11a0*/  ISETP.GT.OR P0, PT, R24, R8, P0 ;  /* 0x000000081800720c */ /* 0x000fc80000704670 */
[----:B------:R-:W-:-:S04]  /*11b0*/  ISETP.GT.OR P0, PT, R26, R10, P0 ;  /* 0x0000000a1a00720c */ /* 0x000fc80000704670 */
[----:B------:R-:W-:-:S04]  /*11c0*/  ISETP.GT.OR P0, PT, R27, R11, P0 ;  /* 0x0000000b1b00720c */ /* 0x000fc80000704670 */
[----:B---3--:R-:W-:-:S04]  /*11d0*/  ISETP.GT.OR P0, PT, R16, R4, P0 ;  /* 0x000000041000720c */ /* 0x008fc80000704670 */
        /* <DEDUP_REMOVED lines=9> */
[----:B------:R-:W-:Y:S02]  /*1270*/  LEA R36, R39, UR11, 0x2 ;  /* 0x0000000b27247c11 */ /* 0x000fe4000f8e10ff */
[----:B------:R-:W-:Y:S02]  /*1280*/  LEA R35, R43, UR11, 0x2 ;  /* 0x0000000b2b237c11 */ /* 0x000fe4000f8e10ff */
[----:B------:R-:W2:Y:S04]  /*1290*/  LDL R34, [R34] ;  /* 0x0000000022227983 */ /* 0x000ea80000100800 */
[----:B------:R-:W3:Y:S04]  /*12a0*/  LDL R36, [R36] ;  /* 0x0000000024247983 */ /* 0x000ee80000100800 */
[----:B------:R-:W4:Y:S01]  /*12b0*/  LDL R35, [R35] ;  /* 0x0000000023237983 */ /* 0x000f220000100800 */
[----:B-1----:R-:W-:-:S04]  /*12c0*/  IMAD.WIDE R18, R45, 0x4, R16 ;  /* 0x000000042d127825 */ /* 0x002fc800078e0210 */
[--C-:B------:R-:W-:Y:S02]  /*12d0*/  IMAD.WIDE R24, R39, 0x4, R16.reuse ;  /* 0x0000000427187825 */ /* 0x100fe400078e0210 */
[----:B------:R-:W4:Y:S02]  /*12e0*/  LDG.E R18, desc[UR8][R18.64] ;  /* 0x0000000812127981 */ /* 0x000f24000c1e1900 */
[----:B------:R-:W-:Y:S02]  /*12f0*/  IMAD.WIDE R26, R43, 0x4, R16 ;  /* 0x000000042b1a7825 */ /* 0x000fe400078e0210 */
[----:B------:R4:W4:Y:S04]  /*1300*/  LDG.E R24, desc[UR8][R24.64] ;  /* 0x0000000818187981 */ /* 0x000928000c1e1900 */
[----:B------:R-:W4:Y:S01]  /*1310*/  LDG.E R26, desc[UR8][R26.64] ;  /* 0x000000081a1a7981 */ /* 0x000f22000c1e1900 */
[----:B--2---:R-:W-:-:S02]  /*1320*/  I2FP.F32.S32 R17, R34 ;  /* 0x0000002200117245 */ /* 0x004fc40000201400 */
[----:B---3--:R-:W-:Y:S02]  /*1330*/  I2FP.F32.S32 R39, R36 ;  /* 0x0000002400277245 */ /* 0x008fe40000201400 */
[----:B----4-:R-:W-:Y:S01]  /*1340*/  I2FP.F32.S32 R25, R35 ;  /* 0x0000002300197245 */ /* 0x010fe20000201400 */
[----:B------:R-:W-:Y:S02]  /*1350*/  FMUL R17, R17, R18 ;  /* 0x0000001211117220 */ /* 0x000fe40000400000 */
[----:B------:R-:W-:Y:S02]  /*1360*/  FMUL R39, R39, R24 ;  /* 0x0000001827277220 */ /* 0x000fe40000400000 */
[----:B------:R-:W-:Y:S02]  /*1370*/  FMUL R17, R17, 1000 ;  /* 0x447a000011117820 */ /* 0x000fe40000400000 */
[----:B------:R-:W-:Y:S01]  /*1380*/  FMUL R18, R39, 1000 ;  /* 0x447a000027127820 */ /* 0x000fe20000400000 */
[----:B------:R-:W-:-:S03]  /*1390*/  FMUL R25, R25, R26 ;  /* 0x0000001a19197220 */ /* 0x000fc60000400000 */
[----:B------:R-:W-:Y:S01]  /*13a0*/  F2I.S64.TRUNC R16, R17 ;  /* 0x0000001100107311 */ /* 0x000fe2000020d900 */
[----:B------:R-:W-:-:S07]  /*13b0*/  FMUL R25, R25, 1000 ;  /* 0x447a000019197820 */ /* 0x000fce0000400000 */
        /* <DEDUP_REMOVED lines=9> */
[----:B------:R-:W-:-:S03]  /*1450*/  LEA R17, R38, UR10, 0x3 ;  /* 0x0000000a26117c11 */ /* 0x000fc6000f8e18ff */
[----:B------:R-:W-:Y:S01]  /*1460*/  IMAD.IADD R27, R27, 0x1, R19 ;  /* 0x000000011b1b7824 */ /* 0x000fe200078e0213 */
[----:B------:R-:W-:-:S04]  /*1470*/  LEA R19, R38, UR6, 0x2 ;  /* 0x0000000626137c11 */ /* 0x000fc8000f8e10ff */
[----:B------:R1:W-:Y:S04]  /*1480*/  STL.64 [R17], R26 ;  /* 0x0000001a11007387 */ /* 0x0003e80000100a00 */
[----:B------:R1:W-:Y:S01]  /*1490*/  STL [R19], R42 ;  /* 0x0000002a13007387 */ /* 0x0003e20000100800 */
[----:B------:R-:W-:Y:S02]  /*14a0*/  IADD3 R29, P0, PT, R29, R26, RZ ;  /* 0x0000001a1d1d7210 */ /* 0x000fe40007f1e0ff */
[----:B------:R-:W-:-:S03]  /*14b0*/  IADD3 R38, PT, PT, R38, 0x1, RZ ;  /* 0x0000000126267810 */ /* 0x000fc60007ffe0ff */
[----:B------:R-:W-:-:S08]  /*14c0*/  IMAD.X R37, R37, 0x1, R27, P0 ;  /* 0x0000000125257824 */ /* 0x000fd000000e061b */
.L_x_67:
[----:B------:R-:W-:Y:S05]  /*14d0*/  BSYNC.RECONVERGENT B0 ;  /* 0x0000000000007941 */ /* 0x000fea0003800200 */
.L_x_60:
[----:B------:R-:W-:Y:S01]  /*14e0*/  ISETP.GE.U32.AND P0, PT, R29, 0x1, PT ;  /* 0x000000011d00780c */ /* 0x000fe20003f06070 */
[----:B------:R-:W-:Y:S01]  /*14f0*/  BSSY.RECONVERGENT B0, `(.L_x_68) ;  /* 0x000005c000007945 */ /* 0x000fe20003800200 */
[----:B-1---5:R-:W-:Y:S01]  /*1500*/  IMAD.MOV.U32 R17, RZ, RZ, R21 ;  /* 0x000000ffff117224 */ /* 0x022fe200078e0015 */
[----:B------:R-:W-:Y:S01]  /*1510*/  MOV R16, R20 ;  /* 0x0000001400107202 */ /* 0x000fe20000000f00 */
[----:B------:R-:W-:Y:S01]  /*1520*/  IMAD.MOV.U32 R19, RZ, RZ, R15 ;  /* 0x000000ffff137224 */ /* 0x000fe200078e000f */
[----:B------:R-:W-:Y:S01]  /*1530*/  ISETP.GE.AND.EX P0, PT, R37, RZ, PT, P0 ;  /* 0x000000ff2500720c */ /* 0x000fe20003f06300 */
[----:B------:R-:W-:-:S03]  /*1540*/  IMAD.MOV.U32 R18, RZ, RZ, R14 ;  /* 0x000000ffff127224 */ /* 0x000fc600078e000e */
[----:B------:R-:W-:-:S13]  /*1550*/  ISETP.LT.OR P0, PT, R38, 0x1, !P0 ;  /* 0x000000012600780c */ /* 0x000fda0004701670 */
[----:B------:R-:W-:Y:S05]  /*1560*/  @P0 BRA `(.L_x_69) ;  /* 0x0000000400500947 */ /* 0x000fea0003800000 */
[----:B------:R-:W2:Y:S01]  /*1570*/  LDL.64 R24, [R1+0x30] ;  /* 0x0000300001187983 */ /* 0x000ea20000100a00 */
[----:B------:R-:W-:Y:S01]  /*1580*/  SHF.R.U32.HI R16, RZ, 0x2, R13 ;  /* 0x00000002ff107819 */ /* 0x000fe2000001160d */
[----:B------:R-:W-:Y:S01]  /*1590*/  VIADD R12, R12, 0x587c5 ;  /* 0x000587c50c0c7836 */ /* 0x000fe20000000000 */
[----:B------:R-:W-:Y:S02]  /*15a0*/  SHF.L.U32 R18, R21, 0x4, RZ ;  /* 0x0000000415127819 */ /* 0x000fe400000006ff */
[----:B------:R-:W-:Y:S02]  /*15b0*/  LOP3.LUT R16, R16, R13, RZ, 0x3c, !PT ;  /* 0x0000000d10107212 */ /* 0x000fe400078e3cff */
[----:B------:R-:W-:-:S03]  /*15c0*/  MOV R36, R29 ;  /* 0x0000001d00247202 */ /* 0x000fc60000000f00 */
[----:B------:R-:W-:-:S05]  /*15d0*/  IMAD.SHL.U32 R13, R16, 0x2, RZ ;  /* 0x00000002100d7824 */ /* 0x000fca00078e00ff */
[----:B------:R-:W-:Y:S01]  /*15e0*/  LOP3.LUT R13, R21, R18, R13, 0x96, !PT ;  /* 0x00000012150d7212 */ /* 0x000fe200078e960d */
[----:B------:R-:W-:-:S03]  /*15f0*/  IMAD.MOV.U32 R18, RZ, RZ, 0x2f800000 ;  /* 0x2f800000ff127424 */ /* 0x000fc600078e00ff */
[----:B------:R-:W-:Y:S02]  /*1600*/  LOP3.LUT R17, R13, R16, RZ, 0x3c, !PT ;  /* 0x000000100d117212 */ /* 0x000fe400078e3cff */
[----:B------:R-:W1:Y:S03]  /*1610*/  I2F.U64 R16, R36 ;  /* 0x0000002400107312 */ /* 0x000e660000301000 */
[----:B------:R-:W-:-:S05]  /*1620*/  IMAD.IADD R13, R17, 0x1, R12 ;  /* 0x00000001110d7824 */ /* 0x000fca00078e020c */
[----:B------:R-:W-:-:S05]  /*1630*/  I2FP.F32.U32 R13, R13 ;  /* 0x0000000d000d7245 */ /* 0x000fca0000201000 */
[----:B------:R-:W-:-:S04]  /*1640*/  FFMA R13, R13, R18, 1.1641532182693481445e-10 ;  /* 0x2f0000000d0d7423 */ /* 0x000fc80000000012 */
[----:B-1----:R-:W-:Y:S01]  /*1650*/  FMUL R13, R13, R16 ;  /* 0x000000100d0d7220 */ /* 0x002fe20000400000 */
[----:B------:R-:W-:-:S03]  /*1660*/  HFMA2 R16, -RZ, RZ, 0, 0 ;  /* 0x00000000ff107431 */ /* 0x000fc600000001ff */
[----:B------:R-:W2:Y:S02]  /*1670*/  F2I.S64.TRUNC R26, R13 ;  /* 0x0000000d001a7311 */ /* 0x000ea4000020d900 */
[----:B--2---:R-:W-:-:S04]  /*1680*/  ISETP.GT.U32.AND P0, PT, R24, R26, PT ;  /* 0x0000001a1800720c */ /* 0x004fc80003f04070 */
[----:B------:R-:W-:-:S13]  /*1690*/  ISETP.GT.AND.EX P0, PT, R25, R27, PT, P0 ;  /* 0x0000001b1900720c */ /* 0x000fda0003f04300 */
[----:B------:R-:W-:Y:S05]  /*16a0*/  @P0 BRA `(.L_x_70) ;  /* 0x0000000000400947 */ /* 0x000fea0003800000 */
[----:B------:R-:W-:-:S07]  /*16b0*/  IMAD.MOV.U32 R29, RZ, RZ, R25 ;  /* 0x000000ffff1d7224 */ /* 0x000fce00078e0019 */
.L_x_71:
[----:B------:R-:W-:Y:S01]  /*16c0*/  VIADD R25, R16, 0x1 ;  /* 0x0000000110197836 */ /* 0x000fe20000000000 */
[----:B------:R-:W-:Y:S01]  /*16d0*/  MOV R16, R21 ;  /* 0x0000001500107202 */ /* 0x000fe20000000f00 */
[----:B------:R-:W-:Y:S01]  /*16e0*/  IMAD.MOV.U32 R19, RZ, RZ, R20 ;  /* 0x000000ffff137224 */ /* 0x000fe200078e0014 */
[----:B------:R-:W-:Y:S01]  /*16f0*/  MOV R13, R14 ;  /* 0x0000000e000d7202 */ /* 0x000fe20000000f00 */
[----:B------:R-:W-:Y:S01]  /*1700*/  IMAD.MOV.U32 R18, RZ, RZ, R15 ;  /* 0x000000ffff127224 */ /* 0x000fe200078e000f */
[----:B------:R-:W-:-:S13]  /*1710*/  ISETP.NE.AND P0, PT, R25, R38, PT ;  /* 0x000000261900720c */ /* 0x000fda0003f05270 */
[----:B------:R-:W-:Y:S05]  /*1720*/  @!P0 BRA `(.L_x_69) ;  /* 0x0000000000e08947 */ /* 0x000fea0003800000 */
[----:B------:R-:W-:-:S05]  /*1730*/  IMAD.MOV.U32 R16, RZ, RZ, R25 ;  /* 0x000000ffff107224 */ /* 0x000fca00078e0019 */
[----:B------:R-:W-:-:S06]  /*1740*/  LEA R18, R16, UR10, 0x3 ;  /* 0x0000000a10127c11 */ /* 0x000fcc000f8e18ff */
[----:B------:R-:W2:Y:S02]  /*1750*/  LDL.64 R18, [R18] ;  /* 0x0000000012127983 */ /* 0x000ea40000100a00 */
[----:B--2---:R-:W-:-:S05]  /*1760*/  IADD3 R24, P0, PT, R18, R24, RZ ;  /* 0x0000001812187210 */ /* 0x004fca0007f1e0ff */
[----:B------:R-:W-:Y:S01]  /*1770*/  IMAD.X R29, R19, 0x1, R29, P0 ;  /* 0x00000001131d7824 */ /* 0x000fe200000e061d */
[----:B------:R-:W-:-:S04]  /*1780*/  ISETP.GT.U32.AND P0, PT, R24, R26, PT ;  /* 0x0000001a1800720c */ /* 0x000fc80003f04070 */
[----:B------:R-:W-:-:S13]  /*1790*/  ISETP.GT.AND.EX P0, PT, R29, R27, PT, P0 ;  /* 0x0000001b1d00720c */ /* 0x000fda0003f04300 */
[----:B------:R-:W-:Y:S05]  /*17a0*/  @!P0 BRA `(.L_x_71) ;  /* 0xfffffffc00c48947 */ /* 0x000fea000383ffff */
.L_x_70:
[----:B------:R-:W-:-:S05]  /*17b0*/  LEA R24, R16, UR6, 0x2 ;  /* 0x0000000610187c11 */ /* 0x000fca000f8e10ff */
[----:B------:R-:W2:Y:S01]  /*17c0*/  LDL R25, [R24] ;  /* 0x0000000018197983 */ /* 0x000ea20000100800 */
[----:B------:R-:W-:Y:S01]  /*17d0*/  MOV R16, R21 ;  /* 0x0000001500107202 */ /* 0x000fe20000000f00 */
[----:B------:R-:W-:Y:S01]  /*17e0*/  IMAD.MOV.U32 R19, RZ, RZ, R20 ;  /* 0x000000ffff137224 */ /* 0x000fe200078e0014 */
[----:B------:R-:W-:Y:S01]  /*17f0*/  MOV R13, R14 ;  /* 0x0000000e000d7202 */ /* 0x000fe20000000f00 */
[----:B------:R-:W-:Y:S01]  /*1800*/  IMAD.MOV.U32 R18, RZ, RZ, R15 ;  /* 0x000000ffff127224 */ /* 0x000fe200078e000f */
[----:B--2---:R-:W-:-:S13]  /*1810*/  ISETP.NE.AND P0, PT, R25, -0x1, PT ;  /* 0xffffffff1900780c */ /* 0x004fda0003f05270 */
[----:B------:R-:W-:Y:S05]  /*1820*/  @!P0 BRA `(.L_x_69) ;  /* 0x0000000000a08947 */ /* 0x000fea0003800000 */
[----:B------:R-:W1:Y:S02]  /*1830*/  LDC.64 R18, c[0x0][0x388] ;  /* 0x0000e200ff127b82 */ /* 0x000e640000000a00 */
[----:B-1----:R-:W-:-:S05]  /*1840*/  IMAD.WIDE R18, R25, 0x1c, R18 ;  /* 0x0000001c19127825 */ /* 0x002fca00078e0212 */
[----:B0-----:R-:W2:Y:S04]  /*1850*/  LDG.E R0, desc[UR8][R18.64] ;  /* 0x0000000812007981 */ /* 0x001ea8000c1e1900 */
[----:B------:R-:W3:Y:S04]  /*1860*/  LDG.E R4, desc[UR8][R18.64+0x4] ;  /* 0x0000040812047981 */ /* 0x000ee8000c1e1900 */
[----:B------:R-:W4:Y:S04]  /*1870*/  LDG.E R6, desc[UR8][R18.64+0x8] ;  /* 0x0000080812067981 */ /* 0x000f28000c1e1900 */
[----:B------:R-:W4:Y:S01]  /*1880*/  LDG.E R8, desc[UR8][R18.64+0xc] ;  /* 0x00000c0812087981 */ /* 0x000f22000c1e1900 */
[----:B--2---:R-:W-:-:S05]  /*1890*/  LEA R0, R0, UR11, 0x2 ;  /* 0x0000000b00007c11 */ /* 0x004fca000f8e10ff */
[----:B------:R-:W2:Y:S01]  /*18a0*/  LDL R2, [R0] ;  /* 0x0000000000027983 */ /* 0x000ea20000100800 */
[----:B---3--:R-:W-:Y:S01]  /*18b0*/  LEA R4, R4, UR11, 0x2 ;  /* 0x0000000b04047c11 */ /* 0x008fe2000f8e10ff */
[----:B--2---:R-:W-:-:S05]  /*18c0*/  VIADD R3, R2, 0xffffffff ;  /* 0xffffffff02037836 */ /* 0x004fca0000000000 */
[----:B------:R0:W-:Y:S04]  /*18d0*/  STL [R0], R3 ;  /* 0x0000000300007387 */ /* 0x0001e80000100800 */
[----:B------:R-:W2:Y:S01]  /*18e0*/  LDL R2, [R4] ;  /* 0x0000000004027983 */ /* 0x000ea20000100800 */
[----:B----4-:R-:W-:Y:S01]  /*18f0*/  LEA R6, R6, UR11, 0x2 ;  /* 0x0000000b06067c11 */ /* 0x010fe2000f8e10ff */
[----:B--2---:R-:W-:-:S05]  /*1900*/  VIADD R5, R2, 0xffffffff ;  /* 0xffffffff02057836 */ /* 0x004fca0000000000 */
[----:B------:R-:W-:Y:S04]  /*1910*/  STL [R4], R5 ;  /* 0x0000000504007387 */ /* 0x000fe80000100800 */
[----:B------:R-:W2:Y:S01]  /*1920*/  LDL R2, [R6] ;  /* 0x0000000006027983 */ /* 0x000ea20000100800 */
[----:B------:R-:W-:Y:S02]  /*1930*/  LEA R8, R8, UR11, 0x2 ;  /* 0x0000000b08087c11 */ /* 0x000fe4000f8e10ff */
[----:B--2---:R-:W-:Y:S02]  /*1940*/  IADD3 R7, PT, PT, R2, -0x1, RZ ;  /* 0xffffffff02077810 */ /* 0x004fe40007ffe0ff */
[----:B------:R-:W2:Y:S04]  /*1950*/  LDG.E R2, desc[UR8][R18.64+0x10] ;  /* 0x0000100812027981 */ /* 0x000ea8000c1e1900 */
[----:B------:R-:W-:Y:S04]  /*1960*/  STL [R6], R7 ;  /* 0x0000000706007387 */ /* 0x000fe80000100800 */
[----:B0-----:R-:W3:Y:S01]  /*1970*/  LDL R0, [R8] ;  /* 0x0000000008007983 */ /* 0x001ee20000100800 */
[----:B--2---:R-:W-:-:S03]  /*1980*/  LEA R13, R2, UR11, 0x2 ;  /* 0x0000000b020d7c11 */ /* 0x004fc6000f8e10ff */
[----:B------:R-:W2:Y:S01]  /*1990*/  LDG.E R2, desc[UR8][R18.64+0x14] ;  /* 0x0000140812027981 */ /* 0x000ea2000c1e1900 */
[----:B---3--:R-:W-:-:S05]  /*19a0*/  VIADD R9, R0, 0x1 ;  /* 0x0000000100097836 */ /* 0x008fca0000000000 */
[----:B------:R0:W-:Y:S04]  /*19b0*/  STL [R8], R9 ;  /* 0x0000000908007387 */ /* 0x0001e80000100800 */
[----:B------:R-:W3:Y:S01]  /*19c0*/  LDL R0, [R13] ;  /* 0x000000000d007983 */ /* 0x000ee20000100800 */
[----:B--2---:R-:W-:Y:S01]  /*19d0*/  LEA R25, R2, UR11, 0x2 ;  /* 0x0000000b02197c11 */ /* 0x004fe2000f8e10ff */
[----:B---3--:R-:W-:-:S05]  /*19e0*/  VIADD R24, R0, 0x1 ;  /* 0x0000000100187836 */ /* 0x008fca0000000000 */
[----:B------:R1:W-:Y:S04]  /*19f0*/  STL [R13], R24 ;  /* 0x000000180d007387 */ /* 0x0003e80000100800 */
[----:B------:R-:W2:Y:S02]  /*1a00*/  LDL R0, [R25] ;  /* 0x0000000019007983 */ /* 0x000ea40000100800 */
[----:B--2---:R-:W-:-:S05]  /*1a10*/  IADD3 R26, PT, PT, R0, 0x1, RZ ;  /* 0x00000001001a7810 */ /* 0x004fca0007ffe0ff */
[----:B------:R2:W-:Y:S04]  /*1a20*/  STL [R25], R26 ;  /* 0x0000001a19007387 */ /* 0x0005e80000100800 */
[----:B------:R2:W5:Y:S04]  /*1a30*/  LDL R0, [R1+0x28] ;  /* 0x0000280001007983 */ /* 0x0005680000100800 */
[----:B------:R2:W5:Y:S04]  /*1a40*/  LDL.64 R2, [R1+0x20] ;  /* 0x0000200001027983 */ /* 0x0005680000100a00 */
[----:B0-----:R2:W5:Y:S04]  /*1a50*/  LDL.128 R8, [R1] ;  /* 0x0000000001087983 */ /* 0x0015680000100c00 */
[----:B------:R2:W5:Y:S01]  /*1a60*/  LDL.128 R4, [R1+0x10] ;  /* 0x0000100001047983 */ /* 0x0005620000100c00 */
[----:B------:R-:W-:Y:S01]  /*1a70*/  IMAD.MOV.U32 R16, RZ, RZ, R21 ;  /* 0x000000ffff107224 */ /* 0x000fe200078e0015 */
[----:B------:R-:W-:Y:S01]  /*1a80*/  MOV R18, R15 ;  /* 0x0000000f00127202 */ /* 0x000fe20000000f00 */
[----:B------:R-:W-:-:S02]  /*1a90*/  IMAD.MOV.U32 R19, RZ, RZ, R20 ;  /* 0x000000ffff137224 */ /* 0x000fc400078e0014 */
[----:B-1----:R-:W-:-:S07]  /*1aa0*/  IMAD.MOV.U32 R13, RZ, RZ, R14 ;  /* 0x000000ffff0d7224 */ /* 0x002fce00078e000e */
.L_x_69:
[----:B------:R-:W-:Y:S05]  /*1ab0*/  BSYNC.RECONVERGENT B0 ;  /* 0x0000000000007941 */ /* 0x000fea0003800200 */
.L_x_68:
[----:B-----5:R-:W-:Y:S04]  /*1ac0*/  STG.E desc[UR8][R30.64], R8 ;  /* 0x000000081e007986 */ /* 0x020fe8000c101908 */
[----:B------:R-:W-:Y:S04]  /*1ad0*/  STG.E desc[UR8][R30.64+0x4], R9 ;  /* 0x000004091e007986 */ /* 0x000fe8000c101908 */
        /* <DEDUP_REMOVED lines=9> */
[----:B------:R-:W-:Y:S04]  /*1b70*/  STG.E.64 desc[UR8][R40.64], R12 ;  /* 0x0000000c28007986 */ /* 0x000fe8000c101b08 */
[----:B------:R-:W-:Y:S04]  /*1b80*/  STG.E.64 desc[UR8][R40.64+0x8], R18 ;  /* 0x0000081228007986 */ /* 0x000fe8000c101b08 */
[----:B------:R-:W-:Y:S04]  /*1b90*/  STG.E.64 desc[UR8][R40.64+0x10], R16 ;  /* 0x0000101028007986 */ /* 0x000fe8000c101b08 */
[----:B------:R-:W-:Y:S04]  /*1ba0*/  STG.E.64 desc[UR8][R40.64+0x18], R22 ;  /* 0x0000181628007986 */ /* 0x000fe8000c101b08 */
[----:B------:R-:W-:Y:S04]  /*1bb0*/  STG.E.64 desc[UR8][R40.64+0x28], R32 ;  /* 0x0000282028007986 */ /* 0x000fe8000c101b08 */
[----:B------:R-:W-:Y:S01]  /*1bc0*/  STG.E desc[UR8][R40.64+0x20], R28 ;  /* 0x0000201c28007986 */ /* 0x000fe2000c101908 */
[----:B------:R-:W-:Y:S05]  /*1bd0*/  EXIT ;  /* 0x000000000000794d */ /* 0x000fea0003800000 */
.L_x_72:
        /* <DEDUP_REMOVED lines=10> */
.L_x_81:


//--------------------- .text._Z10supply_topPi    --------------------------
	.section	.text._Z10supply_topPi,"ax",@progbits
	.align	128
        .global         _Z10supply_topPi
        .type           _Z10supply_topPi,@function
        .size           _Z10supply_topPi,(.L_x_82 - _Z10supply_topPi)
        .other          _Z10supply_topPi,@"STO_CUDA_ENTRY STV_DEFAULT"
_Z10supply_topPi:
.text._Z10supply_topPi:
[----:B------:R-:W-:Y:S01]  /*0000*/  LDC R1, c[0x0][0x37c] ;  /* 0x0000df00ff017b82 */ /* 0x000fe20000000800 */
[----:B------:R-:W0:Y:S07]  /*0010*/  S2R R3, SR_TID.X ;  /* 0x0000000000037919 */ /* 0x000e2e0000002100 */
[----:B------:R-:W0:Y:S08]  /*0020*/  S2UR UR4, SR_CTAID.X ;  /* 0x00000000000479c3 */ /* 0x000e300000002500 */
[----:B------:R-:W0:Y:S02]  /*0030*/  LDC R0, c[0x0][0x360] ;  /* 0x0000d800ff007b82 */ /* 0x000e240000000800 */
[----:B0-----:R-:W-:-:S05]  /*0040*/  IMAD R0, R0, UR4, R3 ;  /* 0x0000000400007c24 */ /* 0x001fca000f8e0203 */
[----:B------:R-:W-:-:S13]  /*0050*/  ISETP.GT.AND P0, PT, R0, 0x18, PT ;  /* 0x000000180000780c */ /* 0x000fda0003f04270 */
[----:B------:R-:W-:Y:S05]  /*0060*/  @P0 EXIT ;  /* 0x000000000000094d */ /* 0x000fea0003800000 */
[----:B------:R-:W0:Y:S01]  /*0070*/  LDC.64 R2, c[0x0][0x380] ;  /* 0x0000e000ff027b82 */ /* 0x000e220000000a00 */
[----:B------:R-:W1:Y:S01]  /*0080*/  LDCU.64 UR4, c[0x0][0x358] ;  /* 0x00006b00ff0477ac */ /* 0x000e620008000a00 */
[----:B------:R-:W-:-:S04]  /*0090*/  IMAD R5, R0, 0xb, RZ ;  /* 0x0000000b00057824 */ /* 0x000fc800078e02ff */
[----:B0-----:R-:W-:-:S05]  /*00a0*/  IMAD.WIDE R2, R5, 0x4, R2 ;  /* 0x0000000405027825 */ /* 0x001fca00078e0202 */
[----:B-1----:R-:W2:Y:S04]  /*00b0*/  LDG.E R0, desc[UR4][R2.64] ;  /* 0x0000000402007981 */ /* 0x002ea8000c1e1900 */
[----:B------:R-:W3:Y:S01]  /*00c0*/  LDG.E R4, desc[UR4][R2.64+0x4] ;  /* 0x0000040402047981 */ /* 0x000ee2000c1e1900 */
[----:B--2---:R-:W-:-:S04]  /*00d0*/  VIMNMX R5, PT, PT, R0, 0xa, PT ;  /* 0x0000000a00057848 */ /* 0x004fc80003fe0100 */
[----:B------:R-:W-:Y:S02]  /*00e0*/  IADD3 R7, PT, PT, R0, -R5, RZ ;  /* 0x8000000500077210 */ /* 0x000fe40007ffe0ff */
[----:B---3--:R-:W-:-:S03]  /*00f0*/  IADD3 R5, PT, PT, R5, R4, RZ ;  /* 0x0000000405057210 */ /* 0x008fc60007ffe0ff */
[----:B------:R-:W-:Y:S04]  /*0100*/  STG.E desc[UR4][R2.64], R7 ;  /* 0x0000000702007986 */ /* 0x000fe8000c101904 */
[----:B------:R-:W-:Y:S01]  /*0110*/  STG.E desc[UR4][R2.64+0x4], R5 ;  /* 0x0000040502007986 */ /* 0x000fe2000c101904 */
[----:B------:R-:W-:Y:S05]  /*0120*/  EXIT ;  /* 0x000000000000794d */ /* 0x000fea0003800000 */
.L_x_73:
        /* <DEDUP_REMOVED lines=13> */
.L_x_82:


//--------------------- .text._Z18initialize_latticePiPfP17curandStateXORWOW --------------------------
	.section	.text._Z18initialize_latticePiPfP17curandStateXORWOW,"ax",@progbits
	.align	128
        .global         _Z18initialize_latticePiPfP17curandStateXORWOW
        .type           _Z18initialize_latticePiPfP17curandStateXORWOW,@function
        .size           _Z18initialize_latticePiPfP17curandStateXORWOW,(.L_x_83 - _Z18initialize_latticePiPfP17curandStateXORWOW)
        .other          _Z18initialize_latticePiPfP17curandStateXORWOW,@"STO_CUDA_ENTRY STV_DEFAULT"
_Z18initialize_latticePiPfP17curandStateXORWOW:
.text._Z18initialize_latticePiPfP17curandStateXORWOW:
        /* <DEDUP_REMOVED lines=14> */
[----:B------:R-:W-:-:S06]  /*00e0*/  IMAD R19, R3, 0x19, R0 ;  /* 0x0000001903137824 */ /* 0x000fcc00078e0200 */
[----:B------:R-:W2:Y:S01]  /*00f0*/  LDC.64 R14, c[0x0][0x380] ;  /* 0x0000e000ff0e7b82 */ /* 0x000ea20000000a00 */
[C---:B------:R-:W-:Y:S01]  /*0100*/  IMAD R21, R19.reuse, 0xb, RZ ;  /* 0x0000000b13157824 */ /* 0x040fe200078e02ff */
[C---:B------:R-:W-:Y:S01]  /*0110*/  ISETP.NE.AND P0, PT, R19.reuse, RZ, PT ;  /* 0x000000ff1300720c */ /* 0x040fe20003f05270 */
[----:B0-----:R-:W-:-:S05]  /*0120*/  IMAD.WIDE R6, R19, 0x30, R6 ;  /* 0x0000003013067825 */ /* 0x001fca00078e0206 */
[----:B-1----:R0:W5:Y:S01]  /*0130*/  LDG.E.64 R8, desc[UR4][R6.64+0x18] ;  /* 0x0000180406087981 */ /* 0x002162000c1e1b00 */
[----:B--2---:R-:W-:-:S03]  /*0140*/  IMAD.WIDE R14, R21, 0x4, R14 ;  /* 0x00000004150e7825 */ /* 0x004fc600078e020e */
[----:B------:R0:W5:Y:S01]  /*0150*/  LDG.E.64 R10, desc[UR4][R6.64+0x28] ;  /* 0x00002804060a7981 */ /* 0x000162000c1e1b00 */
[----:B------:R-:W-:-:S03]  /*0160*/  IMAD.MOV.U32 R21, RZ, RZ, 0x64 ;  /* 0x00000064ff157424 */ /* 0x000fc600078e00ff */
[----:B------:R0:W5:Y:S04]  /*0170*/  LDG.E R17, desc[UR4][R6.64+0x20] ;  /* 0x0000200406117981 */ /* 0x000168000c1e1900 */
[----:B------:R0:W5:Y:S04]  /*0180*/  LDG.E.64 R12, desc[UR4][R6.64] ;  /* 0x00000004060c7981 */ /* 0x000168000c1e1b00 */
[----:B------:R0:W5:Y:S04]  /*0190*/  LDG.E.64 R4, desc[UR4][R6.64+0x8] ;  /* 0x0000080406047981 */ /* 0x000168000c1e1b00 */
[----:B------:R0:W5:Y:S01]  /*01a0*/  LDG.E.64 R2, desc[UR4][R6.64+0x10] ;  /* 0x0000100406027981 */ /* 0x000162000c1e1b00 */
[----:B------:R-:W-:Y:S03]  /*01b0*/  BSSY.RECONVERGENT B0, `(.L_x_74) ;  /* 0x000007e000007945 */ /* 0x000fe60003800200 */
[----:B------:R0:W-:Y:S04]  /*01c0*/  STG.E desc[UR4][R14.64], R21 ;  /* 0x000000150e007986 */ /* 0x0001e8000c101904 */
[----:B------:R0:W-:Y:S04]  /*01d0*/  STG.E desc[UR4][R14.64+0x4], RZ ;  /* 0x000004ff0e007986 */ /* 0x0001e8000c101904 */
        /* <DEDUP_REMOVED lines=8> */
[----:B------:R0:W-:Y:S01]  /*0260*/  STG.E desc[UR4][R14.64+0x28], RZ ;  /* 0x000028ff0e007986 */ /* 0x0001e2000c101904 */
[----:B------:R-:W-:Y:S05]  /*0270*/  @P0 BRA `(.L_x_75) ;  /* 0x0000000400c40947 */ /* 0x000fea0003800000 */
[----:B-----5:R-:W-:Y:S01]  /*0280*/  SHF.R.U32.HI R0, RZ, 0x2, R13 ;  /* 0x00000002ff007819 */ /* 0x020fe2000001160d */
[----:B0-----:R-:W-:Y:S01]  /*0290*/  IMAD.SHL.U32 R14, R3, 0x10, RZ ;  /* 0x00000010030e7824 */ /* 0x001fe200078e00ff */
[----:B------:R-:W-:Y:S02]  /*02a0*/  SHF.R.U32.HI R15, RZ, 0x2, R4 ;  /* 0x00000002ff0f7819 */ /* 0x000fe40000011604 */
[----:B------:R-:W-:Y:S02]  /*02b0*/  LOP3.LUT R0, R0, R13, RZ, 0x3c, !PT ;  /* 0x0000000d00007212 */ /* 0x000fe400078e3cff */
[----:B------:R-:W-:-:S03]  /*02c0*/  LOP3.LUT R15, R15, R4, RZ, 0x3c, !PT ;  /* 0x000000040f0f7212 */ /* 0x000fc600078e3cff */
[----:B------:R-:W-:Y:S02]  /*02d0*/  IMAD.SHL.U32 R13, R0, 0x2, RZ ;  /* 0x00000002000d7824 */ /* 0x000fe400078e00ff */
[----:B------:R-:W-:-:S03]  /*02e0*/  IMAD.SHL.U32 R4, R15, 0x2, RZ ;  /* 0x000000020f047824 */ /* 0x000fc600078e00ff */
[----:B------:R-:W-:Y:S02]  /*02f0*/  LOP3.LUT R13, R3, R14, R13, 0x96, !PT ;  /* 0x0000000e030d7212 */ /* 0x000fe400078e960d */
[----:B------:R-:W-:Y:S02]  /*0300*/  SHF.R.U32.HI R14, RZ, 0x2, R5 ;  /* 0x00000002ff0e7819 */ /* 0x000fe40000011605 */
[----:B------:R-:W-:Y:S02]  /*0310*/  LOP3.LUT R23, R13, R0, RZ, 0x3c, !PT ;  /* 0x000000000d177212 */ /* 0x000fe400078e3cff */
[----:B------:R-:W-:Y:S02]  /*0320*/  LOP3.LUT R14, R14, R5, RZ, 0x3c, !PT ;  /* 0x000000050e0e7212 */ /* 0x000fe400078e3cff */
[----:B------:R-:W-:Y:S01]  /*0330*/  SHF.R.U32.HI R5, RZ, 0x2, R2 ;  /* 0x00000002ff057819 */ /* 0x000fe20000011602 */
[----:B------:R-:W-:-:S03]  /*0340*/  IMAD.SHL.U32 R0, R23, 0x10, RZ ;  /* 0x0000001017007824 */ /* 0x000fc600078e00ff */
[----:B------:R-:W-:Y:S02]  /*0350*/  LOP3.LUT R5, R5, R2, RZ, 0x3c, !PT ;  /* 0x0000000205057212 */ /* 0x000fe400078e3cff */
[----:B------:R-:W-:Y:S01]  /*0360*/  LOP3.LUT R0, R23, R0, R4, 0x96, !PT ;  /* 0x0000000017007212 */ /* 0x000fe200078e9604 */
[----:B------:R-:W-:Y:S02]  /*0370*/  IMAD.SHL.U32 R4, R14, 0x2, RZ ;  /* 0x000000020e047824 */ /* 0x000fe400078e00ff */
[----:B------:R-:W-:Y:S01]  /*0380*/  IMAD.SHL.U32 R2, R5, 0x2, RZ ;  /* 0x0000000205027824 */ /* 0x000fe200078e00ff */
[----:B------:R-:W-:-:S05]  /*0390*/  LOP3.LUT R21, R0, R15, RZ, 0x3c, !PT ;  /* 0x0000000f00157212 */ /* 0x000fca00078e3cff */
[----:B------:R-:W-:-:S05]  /*03a0*/  IMAD.SHL.U32 R0, R21, 0x10, RZ ;  /* 0x0000001015007824 */ /* 0x000fca00078e00ff */
[----:B------:R-:W-:Y:S02]  /*03b0*/  LOP3.LUT R25, R21, R0, R4, 0x96, !PT ;  /* 0x0000000015197212 */ /* 0x000fe400078e9604 */
[----:B------:R-:W-:Y:S02]  /*03c0*/  SHF.R.U32.HI R4, RZ, 0x2, R3 ;  /* 0x00000002ff047819 */ /* 0x000fe40000011603 */
[----:B------:R-:W-:Y:S02]  /*03d0*/  LOP3.LUT R25, R25, R14, RZ, 0x3c, !PT ;  /* 0x0000000e19197212 */ /* 0x000fe400078e3cff */
[----:B------:R-:W-:Y:S02]  /*03e0*/  LOP3.LUT R3, R4, R3, RZ, 0x3c, !PT ;  /* 0x0000000304037212 */ /* 0x000fe400078e3cff */
[----:B------:R-:W-:Y:S01]  /*03f0*/  SHF.R.U32.HI R4, RZ, 0x2, R23 ;  /* 0x00000002ff047819 */ /* 0x000fe20000011617 */
[----:B------:R-:W-:Y:S01]  /*0400*/  IMAD.SHL.U32 R0, R25, 0x10, RZ ;  /* 0x0000001019007824 */ /* 0x000fe200078e00ff */
[----:B------:R-:W-:-:S02]  /*0410*/  SHF.R.U32.HI R14, RZ, 0x2, R21 ;  /* 0x00000002ff0e7819 */ /* 0x000fc40000011615 */
[----:B------:R-:W-:Y:S02]  /*0420*/  LOP3.LUT R4, R4, R23, RZ, 0x3c, !PT ;  /* 0x0000001704047212 */ /* 0x000fe400078e3cff */
[----:B------:R-:W-:Y:S01]  /*0430*/  LOP3.LUT R0, R25, R0, R2, 0x96, !PT ;  /* 0x0000000019007212 */ /* 0x000fe200078e9602 */
[----:B------:R-:W-:Y:S01]  /*0440*/  IMAD.SHL.U32 R2, R3, 0x2, RZ ;  /* 0x0000000203027824 */ /* 0x000fe200078e00ff */
[----:B------:R-:W-:Y:S02]  /*0450*/  LOP3.LUT R14, R14, R21, RZ, 0x3c, !PT ;  /* 0x000000150e0e7212 */ /* 0x000fe400078e3cff */
[----:B------:R-:W-:Y:S02]  /*0460*/  LOP3.LUT R27, R0, R5, RZ, 0x3c, !PT ;  /* 0x00000005001b7212 */ /* 0x000fe400078e3cff */
[C---:B------:R-:W-:Y:S02]  /*0470*/  IADD3 R23, PT, PT, R12.reuse, 0x587c5, R23 ;  /* 0x000587c50c177810 */ /* 0x040fe40007ffe017 */
[----:B------:R-:W-:Y:S01]  /*0480*/  IADD3 R21, PT, PT, R12, 0xb0f8a, R21 ;  /* 0x000b0f8a0c157810 */ /* 0x000fe20007ffe015 */
[----:B------:R-:W-:Y:S01]  /*0490*/  IMAD.SHL.U32 R0, R27, 0x10, RZ ;  /* 0x000000101b007824 */ /* 0x000fe200078e00ff */
[----:B------:R-:W-:-:S02]  /*04a0*/  I2FP.F32.U32 R23, R23 ;  /* 0x0000001700177245 */ /* 0x000fc40000201000 */
[----:B------:R-:W-:Y:S02]  /*04b0*/  I2FP.F32.U32 R21, R21 ;  /* 0x0000001500157245 */ /* 0x000fe40000201000 */
[----:B------:R-:W-:Y:S01]  /*04c0*/  LOP3.LUT R0, R27, R0, R2, 0x96, !PT ;  /* 0x000000001b007212 */ /* 0x000fe200078e9602 */
[----:B------:R-:W-:-:S03]  /*04d0*/  IMAD.SHL.U32 R2, R4, 0x2, RZ ;  /* 0x0000000204027824 */ /* 0x000fc600078e00ff */
[----:B------:R-:W-:-:S04]  /*04e0*/  LOP3.LUT R3, R0, R3, RZ, 0x3c, !PT ;  /* 0x0000000300037212 */ /* 0x000fc800078e3cff */
[----:B------:R-:W-:Y:S01]  /*04f0*/  SHF.R.U32.HI R16, RZ, 0x2, R3 ;  /* 0x00000002ff107819 */ /* 0x000fe20000011603 */
[----:B------:R-:W-:-:S05]  /*0500*/  IMAD.SHL.U32 R0, R3, 0x10, RZ ;  /* 0x0000001003007824 */ /* 0x000fca00078e00ff */
[----:B------:R-:W-:Y:S01]  /*0510*/  LOP3.LUT R19, R3, R0, R2, 0x96, !PT ;  /* 0x0000000003137212 */ /* 0x000fe200078e9602 */
[----:B------:R-:W-:-:S03]  /*0520*/  IMAD.SHL.U32 R2, R14, 0x2, RZ ;  /* 0x000000020e027824 */ /* 0x000fc600078e00ff */
[----:B------:R-:W-:Y:S02]  /*0530*/  LOP3.LUT R19, R19, R4, RZ, 0x3c, !PT ;  /* 0x0000000413137212 */ /* 0x000fe400078e3cff */
[----:B------:R-:W-:-:S03]  /*0540*/  SHF.R.U32.HI R4, RZ, 0x2, R25 ;  /* 0x00000002ff047819 */ /* 0x000fc60000011619 */
[C---:B------:R-:W-:Y:S01]  /*0550*/  IMAD.SHL.U32 R0, R19.reuse, 0x10, RZ ;  /* 0x0000001013007824 */ /* 0x040fe200078e00ff */
[----:B------:R-:W-:Y:S02]  /*0560*/  LOP3.LUT R4, R4, R25, RZ, 0x3c, !PT ;  /* 0x0000001904047212 */ /* 0x000fe400078e3cff */
[----:B------:R-:W-:Y:S02]  /*0570*/  IADD3 R25, PT, PT, R12, 0x10974f, R25 ;  /* 0x0010974f0c197810 */ /* 0x000fe40007ffe019 */
[----:B------:R-:W-:Y:S01]  /*0580*/  LOP3.LUT R13, R19, R0, R2, 0x96, !PT ;  /* 0x00000000130d7212 */ /* 0x000fe200078e9602 */
[----:B------:R-:W-:Y:S01]  /*0590*/  IMAD.SHL.U32 R2, R4, 0x2, RZ ;  /* 0x0000000204027824 */ /* 0x000fe200078e00ff */
[----:B------:R-:W-:Y:S02]  /*05a0*/  I2FP.F32.U32 R25, R25 ;  /* 0x0000001900197245 */ /* 0x000fe40000201000 */
[----:B------:R-:W-:Y:S02]  /*05b0*/  LOP3.LUT R13, R13, R14, RZ, 0x3c, !PT ;  /* 0x0000000e0d0d7212 */ /* 0x000fe400078e3cff */
[----:B------:R-:W-:-:S02]  /*05c0*/  SHF.R.U32.HI R14, RZ, 0x2, R27 ;  /* 0x00000002ff0e7819 */ /* 0x000fc4000001161b */
[----:B------:R-:W-:Y:S01]  /*05d0*/  IADD3 R20, PT, PT, R12, 0x26b663, R13 ;  /* 0x0026b6630c147810 */ /* 0x000fe20007ffe00d */
[----:B------:R-:W-:-:S03]  /*05e0*/  IMAD.SHL.U32 R0, R13, 0x10, RZ ;  /* 0x000000100d007824 */ /* 0x000fc600078e00ff */
[----:B------:R-:W-:Y:S02]  /*05f0*/  I2FP.F32.U32 R20, R20 ;  /* 0x0000001400147245 */ /* 0x000fe40000201000 */
[----:B------:R-:W-:Y:S02]  /*0600*/  LOP3.LUT R5, R13, R0, R2, 0x96, !PT ;  /* 0x000000000d057212 */ /* 0x000fe400078e9602 */
[----:B------:R-:W-:Y:S02]  /*0610*/  LOP3.LUT R0, R14, R27, RZ, 0x3c, !PT ;  /* 0x0000001b0e007212 */ /* 0x000fe400078e3cff */
[----:B------:R-:W-:Y:S01]  /*0620*/  LOP3.LUT R4, R5, R4, RZ, 0x3c, !PT ;  /* 0x0000000405047212 */ /* 0x000fe200078e3cff */
[----:B------:R-:W0:Y:S01]  /*0630*/  LDC.64 R14, c[0x0][0x388] ;  /* 0x0000e200ff0e7b82 */ /* 0x000e220000000a00 */
[----:B------:R-:W-:Y:S01]  /*0640*/  IADD3 R27, PT, PT, R12, 0x161f14, R27 ;  /* 0x00161f140c1b7810 */ /* 0x000fe20007ffe01b */
[----:B------:R-:W-:Y:S02]  /*0650*/  IMAD.SHL.U32 R2, R0, 0x2, RZ ;  /* 0x0000000200027824 */ /* 0x000fe400078e00ff */
[----:B------:R-:W-:Y:S01]  /*0660*/  IMAD.SHL.U32 R5, R4, 0x10, RZ ;  /* 0x0000001004057824 */ /* 0x000fe200078e00ff */
[----:B------:R-:W-:-:S04]  /*0670*/  I2FP.F32.U32 R27, R27 ;  /* 0x0000001b001b7245 */ /* 0x000fc80000201000 */
[----:B------:R-:W-:Y:S02]  /*0680*/  LOP3.LUT R5, R4, R5, R2, 0x96, !PT ;  /* 0x0000000504057212 */ /* 0x000fe400078e9602 */
[----:B------:R-:W-:Y:S02]  /*0690*/  LOP3.LUT R2, R16, R3, RZ, 0x3c, !PT ;  /* 0x0000000310027212 */ /* 0x000fe400078e3cff */
[----:B------:R-:W-:-:S03]  /*06a0*/  LOP3.LUT R5, R5, R0, RZ, 0x3c, !PT ;  /* 0x0000000005057212 */ /* 0x000fc600078e3cff */
[----:B------:R-:W-:Y:S01]  /*06b0*/  IMAD.SHL.U32 R16, R2, 0x2, RZ ;  /* 0x0000000202107824 */ /* 0x000fe200078e00ff */
[----:B------:R-:W-:Y:S01]  /*06c0*/  IADD3 R22, PT, PT, R12, 0x31c5ed, R5 ;  /* 0x0031c5ed0c167810 */ /* 0x000fe20007ffe005 */
[----:B------:R-:W-:-:S03]  /*06d0*/  IMAD.SHL.U32 R0, R5, 0x10, RZ ;  /* 0x0000001005007824 */ /* 0x000fc600078e00ff */
[----:B------:R-:W-:Y:S02]  /*06e0*/  I2FP.F32.U32 R22, R22 ;  /* 0x0000001600167245 */ /* 0x000fe40000201000 */
[----:B------:R-:W-:Y:S01]  /*06f0*/  LOP3.LUT R29, R5, R0, R16, 0x96, !PT ;  /* 0x00000000051d7212 */ /* 0x000fe200078e9610 */
[----:B------:R-:W-:Y:S01]  /*0700*/  IMAD.MOV.U32 R0, RZ, RZ, 0x2f800000 ;  /* 0x2f800000ff007424 */ /* 0x000fe200078e00ff */
[----:B------:R-:W-:Y:S02]  /*0710*/  SHF.R.U32.HI R16, RZ, 0x2, R19 ;  /* 0x00000002ff107819 */ /* 0x000fe40000011613 */
[----:B------:R-:W-:Y:S01]  /*0720*/  LOP3.LUT R2, R29, R2, RZ, 0x3c, !PT ;  /* 0x000000021d027212 */ /* 0x000fe200078e3cff */
[-C--:B------:R-:W-:Y:S01]  /*0730*/  FFMA R23, R23, R0.reuse, 1.1641532182693481445e-10 ;  /* 0x2f00000017177423 */ /* 0x080fe20000000000 */
[----:B------:R-:W-:Y:S01]  /*0740*/  LOP3.LUT R16, R16, R19, RZ, 0x3c, !PT ;  /* 0x0000001310107212 */ /* 0x000fe200078e3cff */
[-C--:B------:R-:W-:Y:S01]  /*0750*/  FFMA R21, R21, R0.reuse, 1.1641532182693481445e-10 ;  /* 0x2f00000015157423 */ /* 0x080fe20000000000 */
[----:B------:R-:W-:Y:S01]  /*0760*/  FFMA R20, R20, R0, 1.1641532182693481445e-10 ;  /* 0x2f00000014147423 */ /* 0x000fe20000000000 */
[----:B------:R-:W-:Y:S01]  /*0770*/  IMAD.SHL.U32 R29, R2, 0x10, RZ ;  /* 0x00000010021d7824 */ /* 0x000fe200078e00ff */
[----:B0-----:R0:W-:Y:S01]  /*0780*/  STG.E desc[UR4][R14.64], R23 ;  /* 0x000000170e007986 */ /* 0x0011e2000c101904 */
[----:B------:R-:W-:-:S02]  /*0790*/  IMAD.SHL.U32 R18, R16, 0x2, RZ ;  /* 0x0000000210127824 */ /* 0x000fc400078e00ff */
[----:B------:R-:W-:Y:S01]  /*07a0*/  FFMA R22, R22, R0, 1.1641532182693481445e-10 ;  /* 0x2f00000016167423 */ /* 0x000fe20000000000 */
[----:B------:R1:W-:Y:S02]  /*07b0*/  STG.E desc[UR4][R14.64+0x4], R21 ;  /* 0x000004150e007986 */ /* 0x0003e4000c101904 */
[----:B------:R-:W-:Y:S02]  /*07c0*/  LOP3.LUT R29, R2, R29, R18, 0x96, !PT ;  /* 0x0000001d021d7212 */ /* 0x000fe400078e9612 */
[C---:B------:R-:W-:Y:S01]  /*07d0*/  IADD3 R18, PT, PT, R12.reuse, 0x1ba6d9, R3 ;  /* 0x001ba6d90c127810 */ /* 0x040fe20007ffe003 */
[----:B------:R1:W-:Y:S01]  /*07e0*/  STG.E desc[UR4][R14.64+0x18], R20 ;  /* 0x000018140e007986 */ /* 0x0003e2000c101904 */
[----:B------:R-:W-:Y:S02]  /*07f0*/  LOP3.LUT R3, R29, R16, RZ, 0x3c, !PT ;  /* 0x000000101d037212 */ /* 0x000fe400078e3cff */
[C---:B------:R-:W-:Y:S01]  /*0800*/  IADD3 R16, PT, PT, R12.reuse, 0x212e9e, R19 ;  /* 0x00212e9e0c107810 */ /* 0x040fe20007ffe013 */
[----:B0-----:R-:W-:Y:S01]  /*0810*/  FFMA R23, R27, R0, 1.1641532182693481445e-10 ;  /* 0x2f0000001b177423 */ /* 0x001fe20000000000 */
[----:B------:R-:W-:Y:S01]  /*0820*/  I2FP.F32.U32 R29, R18 ;  /* 0x00000012001d7245 */ /* 0x000fe20000201000 */
[----:B------:R-:W-:Y:S01]  /*0830*/  FFMA R19, R25, R0, 1.1641532182693481445e-10 ;  /* 0x2f00000019137423 */ /* 0x000fe20000000000 */
[----:B------:R-:W-:Y:S01]  /*0840*/  I2FP.F32.U32 R27, R16 ;  /* 0x00000010001b7245 */ /* 0x000fe20000201000 */
[----:B------:R1:W-:Y:S01]  /*0850*/  STG.E desc[UR4][R14.64+0x20], R22 ;  /* 0x000020160e007986 */ /* 0x0003e2000c101904 */
[C---:B------:R-:W-:Y:S01]  /*0860*/  IADD3 R18, PT, PT, R12.reuse, 0x2c3e28, R4 ;  /* 0x002c3e280c127810 */ /* 0x040fe20007ffe004 */
[----:B------:R-:W-:Y:S01]  /*0870*/  FFMA R25, R29, R0, 1.1641532182693481445e-10 ;  /* 0x2f0000001d197423 */ /* 0x000fe20000000000 */
[C---:B------:R-:W-:Y:S01]  /*0880*/  IADD3 R16, PT, PT, R12.reuse, 0x374db2, R2 ;  /* 0x00374db20c107810 */ /* 0x040fe20007ffe002 */
[----:B------:R-:W-:Y:S01]  /*0890*/  VIADD R12, R12, 0x3cd577 ;  /* 0x003cd5770c0c7836 */ /* 0x000fe20000000000 */
[----:B------:R-:W-:Y:S01]  /*08a0*/  I2FP.F32.U32 R18, R18 ;  /* 0x0000001200127245 */ /* 0x000fe20000201000 */
[----:B------:R-:W-:Y:S01]  /*08b0*/  FFMA R27, R27, R0, 1.1641532182693481445e-10 ;  /* 0x2f0000001b1b7423 */ /* 0x000fe20000000000 */
[----:B------:R-:W-:Y:S01]  /*08c0*/  I2FP.F32.U32 R16, R16 ;  /* 0x0000001000107245 */ /* 0x000fe20000201000 */
[----:B------:R-:W-:Y:S01]  /*08d0*/  IMAD.IADD R29, R3, 0x1, R12 ;  /* 0x00000001031d7824 */ /* 0x000fe200078e020c */
[----:B------:R1:W-:Y:S01]  /*08e0*/  STG.E desc[UR4][R14.64+0x8], R19 ;  /* 0x000008130e007986 */ /* 0x0003e2000c101904 */
[----:B------:R-:W-:-:S02]  /*08f0*/  FFMA R18, R18, R0, 1.1641532182693481445e-10 ;  /* 0x2f00000012127423 */ /* 0x000fc40000000000 */
[-C--:B------:R-:W-:Y:S01]  /*0900*/  FFMA R16, R16, R0.reuse, 1.1641532182693481445e-10 ;  /* 0x2f00000010107423 */ /* 0x080fe20000000000 */
[----:B------:R-:W-:Y:S01]  /*0910*/  I2FP.F32.U32 R29, R29 ;  /* 0x0000001d001d7245 */ /* 0x000fe20000201000 */
[----:B------:R1:W-:Y:S04]  /*0920*/  STG.E desc[UR4][R14.64+0xc], R23 ;  /* 0x00000c170e007986 */ /* 0x0003e8000c101904 */
[----:B------:R-:W-:Y:S01]  /*0930*/  FFMA R29, R29, R0, 1.1641532182693481445e-10 ;  /* 0x2f0000001d1d7423 */ /* 0x000fe20000000000 */
[----:B------:R1:W-:Y:S04]  /*0940*/  STG.E desc[UR4][R14.64+0x10], R25 ;  /* 0x000010190e007986 */ /* 0x0003e8000c101904 */
[----:B------:R1:W-:Y:S04]  /*0950*/  STG.E desc[UR4][R14.64+0x14], R27 ;  /* 0x0000141b0e007986 */ /* 0x0003e8000c101904 */
[----:B------:R1:W-:Y:S04]  /*0960*/  STG.E desc[UR4][R14.64+0x1c], R18 ;  /* 0x00001c120e007986 */ /* 0x0003e8000c101904 */
[----:B------:R1:W-:Y:S04]  /*0970*/  STG.E desc[UR4][R14.64+0x24], R16 ;  /* 0x000024100e007986 */ /* 0x0003e8000c101904 */
[----:B------:R1:W-:Y:S02]  /*0980*/  STG.E desc[UR4][R14.64+0x28], R29 ;  /* 0x0000281d0e007986 */ /* 0x0003e4000c101904 */
.L_x_75:
[----:B------:R-:W-:Y:S05]  /*0990*/  BSYNC.RECONVERGENT B0 ;  /* 0x0000000000007941 */ /* 0x000fea0003800200 */
.L_x_74:
[----:B-----5:R-:W-:Y:S04]  /*09a0*/  STG.E.64 desc[UR4][R6.64], R12 ;  /* 0x0000000c06007986 */ /* 0x020fe8000c101b04 */
[----:B------:R-:W-:Y:S04]  /*09b0*/  STG.E.64 desc[UR4][R6.64+0x8], R4 ;  /* 0x0000080406007986 */ /* 0x000fe8000c101b04 */
[----:B------:R-:W-:Y:S04]  /*09c0*/  STG.E.64 desc[UR4][R6.64+0x10], R2 ;  /* 0x0000100206007986 */ /* 0x000fe8000c101b04 */
[----:B------:R-:W-:Y:S04]  /*09d0*/  STG.E.64 desc[UR4][R6.64+0x18], R8 ;  /* 0x0000180806007986 */ /* 0x000fe8000c101b04 */
[----:B------:R-:W-:Y:S04]  /*09e0*/  STG.E.64 desc[UR4][R6.64+0x28], R10 ;  /* 0x0000280a06007986 */ /* 0x000fe8000c101b04 */
[----:B------:R-:W-:Y:S01]  /*09f0*/  STG.E desc[UR4][R6.64+0x20], R17 ;  /* 0x0000201106007986 */ /* 0x000fe2000c101904 */
[----:B------:R-:W-:Y:S05]  /*0a00*/  EXIT ;  /* 0x000000000000794d */ /* 0x000fea0003800000 */
.L_x_76:
        /* <DEDUP_REMOVED lines=15> */
.L_x_83:


//--------------------- .nv.global.init           --------------------------
	.section	.nv.global.init,"aw",@progbits
	.align	4
.nv.global.init:
	.type		mrg32k3aM1SubSeq,@object
	.size		mrg32k3aM1SubSeq,(mrg32k3aM2SubSeq - mrg32k3aM1SubSeq)
mrg32k3aM1SubSeq:
        /*0000*/ 	.byte	0x0b, 0xcc, 0xee, 0x04, 0x73, 0x29, 0x8b, 0x6f, 0xf6, 0x53, 0x03, 0xf6, 0x23, 0xf6, 0xea, 0xda
        /* <DEDUP_REMOVED lines=125> */
	.type		mrg32k3aM2SubSeq,@object
	.size		mrg32k3aM2SubSeq,(mrg32k3aM1 - mrg32k3aM2SubSeq)
mrg32k3aM2SubSeq:
        /* <DEDUP_REMOVED lines=126> */
	.type		mrg32k3aM1,@object
	.size		mrg32k3aM1,(mrg32k3aM1Seq - mrg32k3aM1)
mrg32k3aM1:
        /* <DEDUP_REMOVED lines=144> */
	.type		mrg32k3aM1Seq,@object
	.size		mrg32k3aM1Seq,(mrg32k3aM2 - mrg32k3aM1Seq)
mrg32k3aM1Seq:
        /* <DEDUP_REMOVED lines=144> */
	.type		mrg32k3aM2,@object
	.size		mrg32k3aM2,(mrg32k3aM2Seq - mrg32k3aM2)
mrg32k3aM2:
        /* <DEDUP_REMOVED lines=144> */
	.type		mrg32k3aM2Seq,@object
	.size		mrg32k3aM2Seq,(precalc_xorwow_matrix - mrg32k3aM2Seq)
mrg32k3aM2Seq:
        /* <DEDUP_REMOVED lines=144> */
	.type		precalc_xorwow_matrix,@object
	.size		precalc_xorwow_matrix,(precalc_xorwow_offset_matrix - precalc_xorwow_matrix)
precalc_xorwow_matrix:
        /* <DEDUP_REMOVED lines=6400> */
	.type		precalc_xorwow_offset_matrix,@object
	.size		precalc_xorwow_offset_matrix,(.L_1 - precalc_xorwow_offset_matrix)
precalc_xorwow_offset_matrix:
        /* <DEDUP_REMOVED lines=6400> */
.L_1:


//--------------------- .nv.shared.reserved.0     --------------------------
	.section	.nv.shared.reserved.0,"aw",@nobits
	.weak		__nv_reservedSMEM_offset_0_alias
	.size		__nv_reservedSMEM_offset_0_alias, 0, 64
	.other		__nv_reservedSMEM_offset_0_alias,@"STO_CUDA_RESERVED_SHARED STV_DEFAULT"
__nv_reservedSMEM_offset_0_alias:
	.zero		0
	.zero		64


//--------------------- .nv.constant0._Z7diffusePiP17curandStateXORWOWi --------------------------
	.section	.nv.constant0._Z7diffusePiP17curandStateXORWOWi,"a",@progbits
	.sectionflags	@""
	.align	4
.nv.constant0._Z7diffusePiP17curandStateXORWOWi:
	.zero		916


//--------------------- .nv.constant0._Z11init_curandP17curandStateXORWOWm --------------------------
	.section	.nv.constant0._Z11init_curandP17curandStateXORWOWm,"a",@progbits
	.sectionflags	@""
	.align	4
.nv.constant0._Z11init_curandP17curandStateXORWOWm:
	.zero		912


//--------------------- .nv.constant0._Z12add_new_ruleP4RulePiS1_PfP17curandStateXORWOW --------------------------
	.section	.nv.constant0._Z12add_new_ruleP4RulePiS1_PfP17curandStateXORWOW,"a",@progbits
	.sectionflags	@""
	.align	4
.nv.constant0._Z12add_new_ruleP4RulePiS1_PfP17curandStateXORWOW:
	.zero		936


//--------------------- .nv.constant0._Z22count_global_chemicalsPiS_ --------------------------
	.section	.nv.constant0._Z22count_global_chemicalsPiS_,"a",@progbits
	.sectionflags	@""
	.align	4
.nv.constant0._Z22count_global_chemicalsPiS_:
	.zero		912


//--------------------- .nv.constant0._Z15apply_reactionsPiP4RuleiPfP17curandStateXORWOW --------------------------
	.section	.nv.constant0._Z15apply_reactionsPiP4RuleiPfP17curandStateXORWOW,"a",@progbits
	.sectionflags	@""
	.align	4
.nv.constant0._Z15apply_reactionsPiP4RuleiPfP17curandStateXORWOW:
	.zero		936


//--------------------- .nv.constant0._Z10supply_topPi --------------------------
	.section	.nv.constant0._Z10supply_topPi,"a",@progbits
	.sectionflags	@""
	.align	4
.nv.constant0._Z10supply_topPi:
	.zero		904


//--------------------- .nv.constant0._Z18initialize_latticePiPfP17curandStateXORWOW --------------------------
	.section	.nv.constant0._Z18initialize_latticePiPfP17curandStateXORWOW,"a",@progbits
	.sectionflags	@""
	.align	4
.nv.constant0._Z18initialize_latticePiPfP17curandStateXORWOW:
	.zero		920


//--------------------- SYMBOLS --------------------------

	.type		.nv.reservedSmem.offset0,@object
	.size		.nv.reservedSmem.offset0,0x4
